	.target	sm_100a

	.elftype	@"ET_EXEC"


//--------------------- .note.nv.tkinfo           --------------------------
	.section	.note.nv.tkinfo,"",@"SHT_NOTE"
	.sectionflags	@"SHF_NOTE_NV_TKINFO"
	.tkinfo
        /*0018*/ 	.word	0x00000002
        /*0030*/ 	.string	""
        /*0030*/ 	.string	"ptxas"
        /*0030*/ 	.string	"Cuda compilation tools, release 13.0, V13.0.88"
        /*0030*/ 	.string	"Build cuda_13.0.r13.0/compiler.36424714_0"
        /*0030*/ 	.string	"-arch sm_100a -m 64 "



//--------------------- .note.nv.cuinfo           --------------------------
	.section	.note.nv.cuinfo,"",@"SHT_NOTE"
	.sectionflags	@"SHF_NOTE_NV_CUINFO"
        /*0018*/ 	.short	0x0002
        /*001a*/ 	.short	0x0064
        /*001c*/ 	.short	0x0082
	.zero		2


//--------------------- .nv.info                  --------------------------
	.section	.nv.info,"",@"SHT_CUDA_INFO"
	.align	4


	//----- nvinfo : EIATTR_REGCOUNT
	.align		4
        /*0000*/ 	.byte	0x04, 0x2f
        /*0002*/ 	.short	(.L_12 - .L_11)
	.align		4
.L_11:
        /*0004*/ 	.word	index@(_ZN7cutlass13device_kernelIN5flash11enable_sm90INS1_16FlashAttnFwdSm90INS1_25CollectiveMainloopFwdSm90ILi2EN4cute5tupleIJNS5_1CILi1EEES8_S8_EEENS6_IJNS7_ILi128EEENS7_ILi80EEENS7_ILi256EEEEEELi256ENS_6half_tEfNS_4arch4Sm90ELb1ELb0ELb0ELb1ELb0ELb1ELb0ELb1ELb1ELb0ELb0ELb0EEENS1_21CollectiveEpilogueFwdINS6_IJSA_SC_SB_EEES9_SE_SG_Li256ELb1ELb0ELb0ELb0EEENS1_36VarlenDynamicPersistentTileSchedulerILi128ELi80ELi256ELi32ELb0ELb0ELb1ELb1ELb1ELb1EEEEEEEEEvNT_6ParamsE)
        /*0008*/ 	.word	0x00000004


	//----- nvinfo : EIATTR_FRAME_SIZE
	.align		4
.L_12:
        /*000c*/ 	.byte	0x04, 0x11
        /*000e*/ 	.short	(.L_14 - .L_13)
	.align		4
.L_13:
        /*0010*/ 	.word	index@(_ZN7cutlass13device_kernelIN5flash11enable_sm90INS1_16FlashAttnFwdSm90INS1_25CollectiveMainloopFwdSm90ILi2EN4cute5tupleIJNS5_1CILi1EEES8_S8_EEENS6_IJNS7_ILi128EEENS7_ILi80EEENS7_ILi256EEEEEELi256ENS_6half_tEfNS_4arch4Sm90ELb1ELb0ELb0ELb1ELb0ELb1ELb0ELb1ELb1ELb0ELb0ELb0EEENS1_21CollectiveEpilogueFwdINS6_IJSA_SC_SB_EEES9_SE_SG_Li256ELb1ELb0ELb0ELb0EEENS1_36VarlenDynamicPersistentTileSchedulerILi128ELi80ELi256ELi32ELb0ELb0ELb1ELb1ELb1ELb1EEEEEEEEEvNT_6ParamsE)
        /*0014*/ 	.word	0x00000000


	//----- nvinfo : EIATTR_REGCOUNT
	.align		4
.L_14:
        /*0018*/ 	.byte	0x04, 0x2f
        /*001a*/ 	.short	(.L_16 - .L_15)
	.align		4
.L_15:
        /*001c*/ 	.word	index@(_ZN7cutlass13device_kernelIN5flash11enable_sm90INS1_16FlashAttnFwdSm90INS1_25CollectiveMainloopFwdSm90ILi2EN4cute5tupleIJNS5_1CILi1EEES8_S8_EEENS6_IJNS7_ILi128EEENS7_ILi80EEENS7_ILi256EEEEEELi256ENS_6half_tEfNS_4arch4Sm90ELb1ELb0ELb0ELb1ELb0ELb0ELb0ELb1ELb1ELb0ELb0ELb0EEENS1_21CollectiveEpilogueFwdINS6_IJSA_SC_SB_EEES9_SE_SG_Li256ELb1ELb0ELb0ELb0EEENS1_36VarlenDynamicPersistentTileSchedulerILi128ELi80ELi256ELi32ELb0ELb0ELb1ELb1ELb1ELb1EEEEEEEEEvNT_6ParamsE)
        /*0020*/ 	.word	0x00000004


	//----- nvinfo : EIATTR_FRAME_SIZE
	.align		4
.L_16:
        /*0024*/ 	.byte	0x04, 0x11
        /*0026*/ 	.short	(.L_18 - .L_17)
	.align		4
.L_17:
        /*0028*/ 	.word	index@(_ZN7cutlass13device_kernelIN5flash11enable_sm90INS1_16FlashAttnFwdSm90INS1_25CollectiveMainloopFwdSm90ILi2EN4cute5tupleIJNS5_1CILi1EEES8_S8_EEENS6_IJNS7_ILi128EEENS7_ILi80EEENS7_ILi256EEEEEELi256ENS_6half_tEfNS_4arch4Sm90ELb1ELb0ELb0ELb1ELb0ELb0ELb0ELb1ELb1ELb0ELb0ELb0EEENS1_21CollectiveEpilogueFwdINS6_IJSA_SC_SB_EEES9_SE_SG_Li256ELb1ELb0ELb0ELb0EEENS1_36VarlenDynamicPersistentTileSchedulerILi128ELi80ELi256ELi32ELb0ELb0ELb1ELb1ELb1ELb1EEEEEEEEEvNT_6ParamsE)
        /*002c*/ 	.word	0x00000000


	//----- nvinfo : EIATTR_REGCOUNT
	.align		4
.L_18:
        /*0030*/ 	.byte	0x04, 0x2f
        /*0032*/ 	.short	(.L_20 - .L_19)
	.align		4
.L_19:
        /*0034*/ 	.word	index@(_ZN7cutlass13device_kernelIN5flash11enable_sm90INS1_16FlashAttnFwdSm90INS1_25CollectiveMainloopFwdSm90ILi2EN4cute5tupleIJNS5_1CILi1EEES8_S8_EEENS6_IJNS7_ILi128EEENS7_ILi80EEENS7_ILi256EEEEEELi256ENS_6half_tEfNS_4arch4Sm90ELb1ELb0ELb0ELb0ELb0ELb0ELb0ELb1ELb1ELb0ELb0ELb0EEENS1_21CollectiveEpilogueFwdINS6_IJSA_SC_SB_EEES9_SE_SG_Li256ELb0ELb0ELb0ELb0EEENS1_30DynamicPersistentTileSchedulerILi256ELi32ELb0ELb0ELb1EEEEEEEEEvNT_6ParamsE)
        /*0038*/ 	.word	0x00000004


	//----- nvinfo : EIATTR_FRAME_SIZE
	.align		4
.L_20:
        /*003c*/ 	.byte	0x04, 0x11
        /*003e*/ 	.short	(.L_22 - .L_21)
	.align		4
.L_21:
        /*0040*/ 	.word	index@(_ZN7cutlass13device_kernelIN5flash11enable_sm90INS1_16FlashAttnFwdSm90INS1_25CollectiveMainloopFwdSm90ILi2EN4cute5tupleIJNS5_1CILi1EEES8_S8_EEENS6_IJNS7_ILi128EEENS7_ILi80EEENS7_ILi256EEEEEELi256ENS_6half_tEfNS_4arch4Sm90ELb1ELb0ELb0ELb0ELb0ELb0ELb0ELb1ELb1ELb0ELb0ELb0EEENS1_21CollectiveEpilogueFwdINS6_IJSA_SC_SB_EEES9_SE_SG_Li256ELb0ELb0ELb0ELb0EEENS1_30DynamicPersistentTileSchedulerILi256ELi32ELb0ELb0ELb1EEEEEEEEEvNT_6ParamsE)
        /*0044*/ 	.word	0x00000000


	//----- nvinfo : EIATTR_REGCOUNT
	.align		4
.L_22:
        /*0048*/ 	.byte	0x04, 0x2f
        /*004a*/ 	.short	(.L_24 - .L_23)
	.align		4
.L_23:
        /*004c*/ 	.word	index@(_ZN7cutlass13device_kernelIN5flash11enable_sm90INS1_16FlashAttnFwdSm90INS1_25CollectiveMainloopFwdSm90ILi2EN4cute5tupleIJNS5_1CILi1EEES8_S8_EEENS6_IJNS7_ILi128EEENS7_ILi64EEENS7_ILi256EEEEEELi256ENS_6half_tEfNS_4arch4Sm90ELb0ELb1ELb0ELb1ELb0ELb1ELb0ELb1ELb1ELb0ELb0ELb0EEENS1_21CollectiveEpilogueFwdINS6_IJSA_SC_SB_EEES9_SE_SG_Li256ELb1ELb0ELb0ELb0EEENS1_36VarlenDynamicPersistentTileSchedulerILi128ELi64ELi256ELi32ELb0ELb0ELb1ELb1ELb0ELb1EEEEEEEEEvNT_6ParamsE)
        /*0050*/ 	.word	0x00000004


	//----- nvinfo : EIATTR_FRAME_SIZE
	.align		4
.L_24:
        /*0054*/ 	.byte	0x04, 0x11
        /*0056*/ 	.short	(.L_26 - .L_25)
	.align		4
.L_25:
        /*0058*/ 	.word	index@(_ZN7cutlass13device_kernelIN5flash11enable_sm90INS1_16FlashAttnFwdSm90INS1_25CollectiveMainloopFwdSm90ILi2EN4cute5tupleIJNS5_1CILi1EEES8_S8_EEENS6_IJNS7_ILi128EEENS7_ILi64EEENS7_ILi256EEEEEELi256ENS_6half_tEfNS_4arch4Sm90ELb0ELb1ELb0ELb1ELb0ELb1ELb0ELb1ELb1ELb0ELb0ELb0EEENS1_21CollectiveEpilogueFwdINS6_IJSA_SC_SB_EEES9_SE_SG_Li256ELb1ELb0ELb0ELb0EEENS1_36VarlenDynamicPersistentTileSchedulerILi128ELi64ELi256ELi32ELb0ELb0ELb1ELb1ELb0ELb1EEEEEEEEEvNT_6ParamsE)
        /*005c*/ 	.word	0x00000000


	//----- nvinfo : EIATTR_REGCOUNT
	.align		4
.L_26:
        /*0060*/ 	.byte	0x04, 0x2f
        /*0062*/ 	.short	(.L_28 - .L_27)
	.align		4
.L_27:
        /*0064*/ 	.word	index@(_ZN7cutlass13device_kernelIN5flash11enable_sm90INS1_16FlashAttnFwdSm90INS1_25CollectiveMainloopFwdSm90ILi2EN4cute5tupleIJNS5_1CILi1EEES8_S8_EEENS6_IJNS7_ILi128EEENS7_ILi64EEENS7_ILi256EEEEEELi256ENS_6half_tEfNS_4arch4Sm90ELb0ELb1ELb0ELb1ELb0ELb0ELb0ELb1ELb1ELb0ELb0ELb0EEENS1_21CollectiveEpilogueFwdINS6_IJSA_SC_SB_EEES9_SE_SG_Li256ELb1ELb0ELb0ELb0EEENS1_36VarlenDynamicPersistentTileSchedulerILi128ELi64ELi256ELi32ELb0ELb0ELb1ELb1ELb0ELb1EEEEEEEEEvNT_6ParamsE)
        /*0068*/ 	.word	0x00000004


	//----- nvinfo : EIATTR_FRAME_SIZE
	.align		4
.L_28:
        /*006c*/ 	.byte	0x04, 0x11
        /*006e*/ 	.short	(.L_30 - .L_29)
	.align		4
.L_29:
        /*0070*/ 	.word	index@(_ZN7cutlass13device_kernelIN5flash11enable_sm90INS1_16FlashAttnFwdSm90INS1_25CollectiveMainloopFwdSm90ILi2EN4cute5tupleIJNS5_1CILi1EEES8_S8_EEENS6_IJNS7_ILi128EEENS7_ILi64EEENS7_ILi256EEEEEELi256ENS_6half_tEfNS_4arch4Sm90ELb0ELb1ELb0ELb1ELb0ELb0ELb0ELb1ELb1ELb0ELb0ELb0EEENS1_21CollectiveEpilogueFwdINS6_IJSA_SC_SB_EEES9_SE_SG_Li256ELb1ELb0ELb0ELb0EEENS1_36VarlenDynamicPersistentTileSchedulerILi128ELi64ELi256ELi32ELb0ELb0ELb1ELb1ELb0ELb1EEEEEEEEEvNT_6ParamsE)
        /*0074*/ 	.word	0x00000000


	//----- nvinfo : EIATTR_REGCOUNT
	.align		4
.L_30:
        /*0078*/ 	.byte	0x04, 0x2f
        /*007a*/ 	.short	(.L_32 - .L_31)
	.align		4
.L_31:
        /*007c*/ 	.word	index@(_ZN7cutlass13device_kernelIN5flash11enable_sm90INS1_16FlashAttnFwdSm90INS1_25CollectiveMainloopFwdSm90ILi2EN4cute5tupleIJNS5_1CILi1EEES8_S8_EEENS6_IJNS7_ILi128EEENS7_ILi64EEENS7_ILi256EEEEEELi256ENS_6half_tEfNS_4arch4Sm90ELb0ELb1ELb0ELb0ELb0ELb0ELb0ELb1ELb1ELb0ELb0ELb0EEENS1_21CollectiveEpilogueFwdINS6_IJSA_SC_SB_EEES9_SE_SG_Li256ELb0ELb0ELb0ELb0EEENS1_30DynamicPersistentTileSchedulerILi256ELi32ELb0ELb0ELb1EEEEEEEEEvNT_6ParamsE)
        /*0080*/ 	.word	0x00000004


	//----- nvinfo : EIATTR_FRAME_SIZE
	.align		4
.L_32:
        /*0084*/ 	.byte	0x04, 0x11
        /*0086*/ 	.short	(.L_34 - .L_33)
	.align		4
.L_33:
        /*0088*/ 	.word	index@(_ZN7cutlass13device_kernelIN5flash11enable_sm90INS1_16FlashAttnFwdSm90INS1_25CollectiveMainloopFwdSm90ILi2EN4cute5tupleIJNS5_1CILi1EEES8_S8_EEENS6_IJNS7_ILi128EEENS7_ILi64EEENS7_ILi256EEEEEELi256ENS_6half_tEfNS_4arch4Sm90ELb0ELb1ELb0ELb0ELb0ELb0ELb0ELb1ELb1ELb0ELb0ELb0EEENS1_21CollectiveEpilogueFwdINS6_IJSA_SC_SB_EEES9_SE_SG_Li256ELb0ELb0ELb0ELb0EEENS1_30DynamicPersistentTileSchedulerILi256ELi32ELb0ELb0ELb1EEEEEEEEEvNT_6ParamsE)
        /*008c*/ 	.word	0x00000000


	//----- nvinfo : EIATTR_REGCOUNT
	.align		4
.L_34:
        /*0090*/ 	.byte	0x04, 0x2f
        /*0092*/ 	.short	(.L_36 - .L_35)
	.align		4
.L_35:
        /*0094*/ 	.word	index@(_ZN7cutlass13device_kernelIN5flash11enable_sm90INS1_16FlashAttnFwdSm90INS1_25CollectiveMainloopFwdSm90ILi2EN4cute5tupleIJNS5_1CILi1EEES8_S8_EEENS6_IJNS7_ILi128EEENS7_ILi80EEENS7_ILi256EEEEEELi256ENS_6half_tEfNS_4arch4Sm90ELb0ELb0ELb0ELb1ELb0ELb1ELb0ELb1ELb1ELb0ELb0ELb0EEENS1_21CollectiveEpilogueFwdINS6_IJSA_SC_SB_EEES9_SE_SG_Li256ELb1ELb0ELb0ELb0EEENS1_36VarlenDynamicPersistentTileSchedulerILi128ELi80ELi256ELi32ELb0ELb0ELb1ELb0ELb1ELb1EEEEEEEEEvNT_6ParamsE)
        /*0098*/ 	.word	0x00000004


	//----- nvinfo : EIATTR_FRAME_SIZE
	.align		4
.L_36:
        /*009c*/ 	.byte	0x04, 0x11
        /*009e*/ 	.short	(.L_38 - .L_37)
	.align		4
.L_37:
        /*00a0*/ 	.word	index@(_ZN7cutlass13device_kernelIN5flash11enable_sm90INS1_16FlashAttnFwdSm90INS1_25CollectiveMainloopFwdSm90ILi2EN4cute5tupleIJNS5_1CILi1EEES8_S8_EEENS6_IJNS7_ILi128EEENS7_ILi80EEENS7_ILi256EEEEEELi256ENS_6half_tEfNS_4arch4Sm90ELb0ELb0ELb0ELb1ELb0ELb1ELb0ELb1ELb1ELb0ELb0ELb0EEENS1_21CollectiveEpilogueFwdINS6_IJSA_SC_SB_EEES9_SE_SG_Li256ELb1ELb0ELb0ELb0EEENS1_36VarlenDynamicPersistentTileSchedulerILi128ELi80ELi256ELi32ELb0ELb0ELb1ELb0ELb1ELb1EEEEEEEEEvNT_6ParamsE)
        /*00a4*/ 	.word	0x00000000


	//----- nvinfo : EIATTR_REGCOUNT
	.align		4
.L_38:
        /*00a8*/ 	.byte	0x04, 0x2f
        /*00aa*/ 	.short	(.L_40 - .L_39)
	.align		4
.L_39:
        /*00ac*/ 	.word	index@(_ZN7cutlass13device_kernelIN5flash11enable_sm90INS1_16FlashAttnFwdSm90INS1_25CollectiveMainloopFwdSm90ILi2EN4cute5tupleIJNS5_1CILi1EEES8_S8_EEENS6_IJNS7_ILi128EEENS7_ILi80EEENS7_ILi256EEEEEELi256ENS_6half_tEfNS_4arch4Sm90ELb0ELb0ELb0ELb1ELb0ELb0ELb0ELb1ELb1ELb0ELb0ELb0EEENS1_21CollectiveEpilogueFwdINS6_IJSA_SC_SB_EEES9_SE_SG_Li256ELb1ELb0ELb0ELb0EEENS1_36VarlenDynamicPersistentTileSchedulerILi128ELi80ELi256ELi32ELb0ELb0ELb1ELb0ELb1ELb1EEEEEEEEEvNT_6ParamsE)
        /*00b0*/ 	.word	0x00000004


	//----- nvinfo : EIATTR_FRAME_SIZE
	.align		4
.L_40:
        /*00b4*/ 	.byte	0x04, 0x11
        /*00b6*/ 	.short	(.L_42 - .L_41)
	.align		4
.L_41:
        /*00b8*/ 	.word	index@(_ZN7cutlass13device_kernelIN5flash11enable_sm90INS1_16FlashAttnFwdSm90INS1_25CollectiveMainloopFwdSm90ILi2EN4cute5tupleIJNS5_1CILi1EEES8_S8_EEENS6_IJNS7_ILi128EEENS7_ILi80EEENS7_ILi256EEEEEELi256ENS_6half_tEfNS_4arch4Sm90ELb0ELb0ELb0ELb1ELb0ELb0ELb0ELb1ELb1ELb0ELb0ELb0EEENS1_21CollectiveEpilogueFwdINS6_IJSA_SC_SB_EEES9_SE_SG_Li256ELb1ELb0ELb0ELb0EEENS1_36VarlenDynamicPersistentTileSchedulerILi128ELi80ELi256ELi32ELb0ELb0ELb1ELb0ELb1ELb1EEEEEEEEEvNT_6ParamsE)
        /*00bc*/ 	.word	0x00000000


	//----- nvinfo : EIATTR_REGCOUNT
	.align		4
.L_42:
        /*00c0*/ 	.byte	0x04, 0x2f
        /*00c2*/ 	.short	(.L_44 - .L_43)
	.align		4
.L_43:
        /*00c4*/ 	.word	index@(_ZN7cutlass13device_kernelIN5flash11enable_sm90INS1_16FlashAttnFwdSm90INS1_25CollectiveMainloopFwdSm90ILi2EN4cute5tupleIJNS5_1CILi2EEENS7_ILi1EEES9_EEENS6_IJNS7_ILi128EEENS7_ILi80EEENS7_ILi256EEEEEELi256ENS_6half_tEfNS_4arch4Sm90ELb0ELb0ELb0ELb0ELb0ELb0ELb0ELb1ELb1ELb0ELb0ELb0EEENS1_21CollectiveEpilogueFwdINS6_IJSB_SD_SC_EEESA_SF_SH_Li256ELb0ELb0ELb0ELb0EEENS1_29StaticPersistentTileSchedulerILb0EEEEEEEEEvNT_6ParamsE)
        /*00c8*/ 	.word	0x00000004


	//----- nvinfo : EIATTR_FRAME_SIZE
	.align		4
.L_44:
        /*00cc*/ 	.byte	0x04, 0x11
        /*00ce*/ 	.short	(.L_46 - .L_45)
	.align		4
.L_45:
        /*00d0*/ 	.word	index@(_ZN7cutlass13device_kernelIN5flash11enable_sm90INS1_16FlashAttnFwdSm90INS1_25CollectiveMainloopFwdSm90ILi2EN4cute5tupleIJNS5_1CILi2EEENS7_ILi1EEES9_EEENS6_IJNS7_ILi128EEENS7_ILi80EEENS7_ILi256EEEEEELi256ENS_6half_tEfNS_4arch4Sm90ELb0ELb0ELb0ELb0ELb0ELb0ELb0ELb1ELb1ELb0ELb0ELb0EEENS1_21CollectiveEpilogueFwdINS6_IJSB_SD_SC_EEESA_SF_SH_Li256ELb0ELb0ELb0ELb0EEENS1_29StaticPersistentTileSchedulerILb0EEEEEEEEEvNT_6ParamsE)
        /*00d4*/ 	.word	0x00000000


	//----- nvinfo : EIATTR_REGCOUNT
	.align		4
.L_46:
        /*00d8*/ 	.byte	0x04, 0x2f
        /*00da*/ 	.short	(.L_48 - .L_47)
	.align		4
.L_47:
        /*00dc*/ 	.word	index@(_ZN7cutlass13device_kernelIN5flash11enable_sm90INS1_16FlashAttnFwdSm90INS1_25CollectiveMainloopFwdSm90ILi2EN4cute5tupleIJNS5_1CILi1EEES8_S8_EEENS6_IJNS7_ILi128EEENS7_ILi80EEENS7_ILi256EEEEEELi256ENS_6half_tEfNS_4arch4Sm90ELb0ELb0ELb0ELb0ELb0ELb0ELb0ELb1ELb1ELb0ELb0ELb0EEENS1_21CollectiveEpilogueFwdINS6_IJSA_SC_SB_EEES9_SE_SG_Li256ELb0ELb0ELb0ELb0EEENS1_29StaticPersistentTileSchedulerILb0EEEEEEEEEvNT_6ParamsE)
        /*00e0*/ 	.word	0x00000004


	//----- nvinfo : EIATTR_FRAME_SIZE
	.align		4
.L_48:
        /*00e4*/ 	.byte	0x04, 0x11
        /*00e6*/ 	.short	(.L_50 - .L_49)
	.align		4
.L_49:
        /*00e8*/ 	.word	index@(_ZN7cutlass13device_kernelIN5flash11enable_sm90INS1_16FlashAttnFwdSm90INS1_25CollectiveMainloopFwdSm90ILi2EN4cute5tupleIJNS5_1CILi1EEES8_S8_EEENS6_IJNS7_ILi128EEENS7_ILi80EEENS7_ILi256EEEEEELi256ENS_6half_tEfNS_4arch4Sm90ELb0ELb0ELb0ELb0ELb0ELb0ELb0ELb1ELb1ELb0ELb0ELb0EEENS1_21CollectiveEpilogueFwdINS6_IJSA_SC_SB_EEES9_SE_SG_Li256ELb0ELb0ELb0ELb0EEENS1_29StaticPersistentTileSchedulerILb0EEEEEEEEEvNT_6ParamsE)
        /*00ec*/ 	.word	0x00000000


	//----- nvinfo : EIATTR_MIN_STACK_SIZE
	.align		4
.L_50:
        /*00f0*/ 	.byte	0x04, 0x12
        /*00f2*/ 	.short	(.L_52 - .L_51)
	.align		4
.L_51:
        /*00f4*/ 	.word	index@(_ZN7cutlass13device_kernelIN5flash11enable_sm90INS1_16FlashAttnFwdSm90INS1_25CollectiveMainloopFwdSm90ILi2EN4cute5tupleIJNS5_1CILi1EEES8_S8_EEENS6_IJNS7_ILi128EEENS7_ILi80EEENS7_ILi256EEEEEELi256ENS_6half_tEfNS_4arch4Sm90ELb0ELb0ELb0ELb0ELb0ELb0ELb0ELb1ELb1ELb0ELb0ELb0EEENS1_21CollectiveEpilogueFwdINS6_IJSA_SC_SB_EEES9_SE_SG_Li256ELb0ELb0ELb0ELb0EEENS1_29StaticPersistentTileSchedulerILb0EEEEEEEEEvNT_6ParamsE)
        /*00f8*/ 	.word	0x00000000


	//----- nvinfo : EIATTR_MIN_STACK_SIZE
	.align		4
.L_52:
        /*00fc*/ 	.byte	0x04, 0x12
        /*00fe*/ 	.short	(.L_54 - .L_53)
	.align		4
.L_53:
        /*0100*/ 	.word	index@(_ZN7cutlass13device_kernelIN5flash11enable_sm90INS1_16FlashAttnFwdSm90INS1_25CollectiveMainloopFwdSm90ILi2EN4cute5tupleIJNS5_1CILi2EEENS7_ILi1EEES9_EEENS6_IJNS7_ILi128EEENS7_ILi80EEENS7_ILi256EEEEEELi256ENS_6half_tEfNS_4arch4Sm90ELb0ELb0ELb0ELb0ELb0ELb0ELb0ELb1ELb1ELb0ELb0ELb0EEENS1_21CollectiveEpilogueFwdINS6_IJSB_SD_SC_EEESA_SF_SH_Li256ELb0ELb0ELb0ELb0EEENS1_29StaticPersistentTileSchedulerILb0EEEEEEEEEvNT_6ParamsE)
        /*0104*/ 	.word	0x00000000


	//----- nvinfo : EIATTR_MIN_STACK_SIZE
	.align		4
.L_54:
        /*0108*/ 	.byte	0x04, 0x12
        /*010a*/ 	.short	(.L_56 - .L_55)
	.align		4
.L_55:
        /*010c*/ 	.word	index@(_ZN7cutlass13device_kernelIN5flash11enable_sm90INS1_16FlashAttnFwdSm90INS1_25CollectiveMainloopFwdSm90ILi2EN4cute5tupleIJNS5_1CILi1EEES8_S8_EEENS6_IJNS7_ILi128EEENS7_ILi80EEENS7_ILi256EEEEEELi256ENS_6half_tEfNS_4arch4Sm90ELb0ELb0ELb0ELb1ELb0ELb0ELb0ELb1ELb1ELb0ELb0ELb0EEENS1_21CollectiveEpilogueFwdINS6_IJSA_SC_SB_EEES9_SE_SG_Li256ELb1ELb0ELb0ELb0EEENS1_36VarlenDynamicPersistentTileSchedulerILi128ELi80ELi256ELi32ELb0ELb0ELb1ELb0ELb1ELb1EEEEEEEEEvNT_6ParamsE)
        /*0110*/ 	.word	0x00000000


	//----- nvinfo : EIATTR_MIN_STACK_SIZE
	.align		4
.L_56:
        /*0114*/ 	.byte	0x04, 0x12
        /*0116*/ 	.short	(.L_58 - .L_57)
	.align		4
.L_57:
        /*0118*/ 	.word	index@(_ZN7cutlass13device_kernelIN5flash11enable_sm90INS1_16FlashAttnFwdSm90INS1_25CollectiveMainloopFwdSm90ILi2EN4cute5tupleIJNS5_1CILi1EEES8_S8_EEENS6_IJNS7_ILi128EEENS7_ILi80EEENS7_ILi256EEEEEELi256ENS_6half_tEfNS_4arch4Sm90ELb0ELb0ELb0ELb1ELb0ELb1ELb0ELb1ELb1ELb0ELb0ELb0EEENS1_21CollectiveEpilogueFwdINS6_IJSA_SC_SB_EEES9_SE_SG_Li256ELb1ELb0ELb0ELb0EEENS1_36VarlenDynamicPersistentTileSchedulerILi128ELi80ELi256ELi32ELb0ELb0ELb1ELb0ELb1ELb1EEEEEEEEEvNT_6ParamsE)
        /*011c*/ 	.word	0x00000000


	//----- nvinfo : EIATTR_MIN_STACK_SIZE
	.align		4
.L_58:
        /*0120*/ 	.byte	0x04, 0x12
        /*0122*/ 	.short	(.L_60 - .L_59)
	.align		4
.L_59:
        /*0124*/ 	.word	index@(_ZN7cutlass13device_kernelIN5flash11enable_sm90INS1_16FlashAttnFwdSm90INS1_25CollectiveMainloopFwdSm90ILi2EN4cute5tupleIJNS5_1CILi1EEES8_S8_EEENS6_IJNS7_ILi128EEENS7_ILi64EEENS7_ILi256EEEEEELi256ENS_6half_tEfNS_4arch4Sm90ELb0ELb1ELb0ELb0ELb0ELb0ELb0ELb1ELb1ELb0ELb0ELb0EEENS1_21CollectiveEpilogueFwdINS6_IJSA_SC_SB_EEES9_SE_SG_Li256ELb0ELb0ELb0ELb0EEENS1_30DynamicPersistentTileSchedulerILi256ELi32ELb0ELb0ELb1EEEEEEEEEvNT_6ParamsE)
        /*0128*/ 	.word	0x00000000


	//----- nvinfo : EIATTR_MIN_STACK_SIZE
	.align		4
.L_60:
        /*012c*/ 	.byte	0x04, 0x12
        /*012e*/ 	.short	(.L_62 - .L_61)
	.align		4
.L_61:
        /*0130*/ 	.word	index@(_ZN7cutlass13device_kernelIN5flash11enable_sm90INS1_16FlashAttnFwdSm90INS1_25CollectiveMainloopFwdSm90ILi2EN4cute5tupleIJNS5_1CILi1EEES8_S8_EEENS6_IJNS7_ILi128EEENS7_ILi64EEENS7_ILi256EEEEEELi256ENS_6half_tEfNS_4arch4Sm90ELb0ELb1ELb0ELb1ELb0ELb0ELb0ELb1ELb1ELb0ELb0ELb0EEENS1_21CollectiveEpilogueFwdINS6_IJSA_SC_SB_EEES9_SE_SG_Li256ELb1ELb0ELb0ELb0EEENS1_36VarlenDynamicPersistentTileSchedulerILi128ELi64ELi256ELi32ELb0ELb0ELb1ELb1ELb0ELb1EEEEEEEEEvNT_6ParamsE)
        /*0134*/ 	.word	0x00000000


	//----- nvinfo : EIATTR_MIN_STACK_SIZE
	.align		4
.L_62:
        /*0138*/ 	.byte	0x04, 0x12
        /*013a*/ 	.short	(.L_64 - .L_63)
	.align		4
.L_63:
        /*013c*/ 	.word	index@(_ZN7cutlass13device_kernelIN5flash11enable_sm90INS1_16FlashAttnFwdSm90INS1_25CollectiveMainloopFwdSm90ILi2EN4cute5tupleIJNS5_1CILi1EEES8_S8_EEENS6_IJNS7_ILi128EEENS7_ILi64EEENS7_ILi256EEEEEELi256ENS_6half_tEfNS_4arch4Sm90ELb0ELb1ELb0ELb1ELb0ELb1ELb0ELb1ELb1ELb0ELb0ELb0EEENS1_21CollectiveEpilogueFwdINS6_IJSA_SC_SB_EEES9_SE_SG_Li256ELb1ELb0ELb0ELb0EEENS1_36VarlenDynamicPersistentTileSchedulerILi128ELi64ELi256ELi32ELb0ELb0ELb1ELb1ELb0ELb1EEEEEEEEEvNT_6ParamsE)
        /*0140*/ 	.word	0x00000000


	//----- nvinfo : EIATTR_MIN_STACK_SIZE
	.align		4
.L_64:
        /*0144*/ 	.byte	0x04, 0x12
        /*0146*/ 	.short	(.L_66 - .L_65)
	.align		4
.L_65:
        /*0148*/ 	.word	index@(_ZN7cutlass13device_kernelIN5flash11enable_sm90INS1_16FlashAttnFwdSm90INS1_25CollectiveMainloopFwdSm90ILi2EN4cute5tupleIJNS5_1CILi1EEES8_S8_EEENS6_IJNS7_ILi128EEENS7_ILi80EEENS7_ILi256EEEEEELi256ENS_6half_tEfNS_4arch4Sm90ELb1ELb0ELb0ELb0ELb0ELb0ELb0ELb1ELb1ELb0ELb0ELb0EEENS1_21CollectiveEpilogueFwdINS6_IJSA_SC_SB_EEES9_SE_SG_Li256ELb0ELb0ELb0ELb0EEENS1_30DynamicPersistentTileSchedulerILi256ELi32ELb0ELb0ELb1EEEEEEEEEvNT_6ParamsE)
        /*014c*/ 	.word	0x00000000


	//----- nvinfo : EIATTR_MIN_STACK_SIZE
	.align		4
.L_66:
        /*0150*/ 	.byte	0x04, 0x12
        /*0152*/ 	.short	(.L_68 - .L_67)
	.align		4
.L_67:
        /*0154*/ 	.word	index@(_ZN7cutlass13device_kernelIN5flash11enable_sm90INS1_16FlashAttnFwdSm90INS1_25CollectiveMainloopFwdSm90ILi2EN4cute5tupleIJNS5_1CILi1EEES8_S8_EEENS6_IJNS7_ILi128EEENS7_ILi80EEENS7_ILi256EEEEEELi256ENS_6half_tEfNS_4arch4Sm90ELb1ELb0ELb0ELb1ELb0ELb0ELb0ELb1ELb1ELb0ELb0ELb0EEENS1_21CollectiveEpilogueFwdINS6_IJSA_SC_SB_EEES9_SE_SG_Li256ELb1ELb0ELb0ELb0EEENS1_36VarlenDynamicPersistentTileSchedulerILi128ELi80ELi256ELi32ELb0ELb0ELb1ELb1ELb1ELb1EEEEEEEEEvNT_6ParamsE)
        /*0158*/ 	.word	0x00000000


	//----- nvinfo : EIATTR_MIN_STACK_SIZE
	.align		4
.L_68:
        /*015c*/ 	.byte	0x04, 0x12
        /*015e*/ 	.short	(.L_70 - .L_69)
	.align		4
.L_69:
        /*0160*/ 	.word	index@(_ZN7cutlass13device_kernelIN5flash11enable_sm90INS1_16FlashAttnFwdSm90INS1_25CollectiveMainloopFwdSm90ILi2EN4cute5tupleIJNS5_1CILi1EEES8_S8_EEENS6_IJNS7_ILi128EEENS7_ILi80EEENS7_ILi256EEEEEELi256ENS_6half_tEfNS_4arch4Sm90ELb1ELb0ELb0ELb1ELb0ELb1ELb0ELb1ELb1ELb0ELb0ELb0EEENS1_21CollectiveEpilogueFwdINS6_IJSA_SC_SB_EEES9_SE_SG_Li256ELb1ELb0ELb0ELb0EEENS1_36VarlenDynamicPersistentTileSchedulerILi128ELi80ELi256ELi32ELb0ELb0ELb1ELb1ELb1ELb1EEEEEEEEEvNT_6ParamsE)
        /*0164*/ 	.word	0x00000000
.L_70:


//--------------------- .nv.compat                --------------------------
	.section	.nv.compat,"",@"SHT_CUDA_COMPAT_INFO"
	.align	4
        /*0000*/ 	.byte	0x02, 0x09, 0x01, 0x00, 0x02, 0x02, 0x01, 0x00, 0x02, 0x05, 0x05, 0x00, 0x03, 0x07, 0x01, 0x01
        /*0010*/ 	.byte	0x02, 0x03, 0x00, 0x00, 0x02, 0x06, 0x01, 0x00, 0x04, 0x0b, 0x08, 0x00, 0x09, 0x00, 0x00, 0x00
        /*0020*/ 	.byte	0x00, 0x00, 0x00, 0x00


//--------------------- .nv.info._ZN7cutlass13device_kernelIN5flash11enable_sm90INS1_16FlashAttnFwdSm90INS1_25CollectiveMainloopFwdSm90ILi2EN4cute5tupleIJNS5_1CILi1EEES8_S8_EEENS6_IJNS7_ILi128EEENS7_ILi80EEENS7_ILi256EEEEEELi256ENS_6half_tEfNS_4arch4Sm90ELb0ELb0ELb0ELb0ELb0ELb0ELb0ELb1ELb1ELb0ELb0ELb0EEENS1_21CollectiveEpilogueFwdINS6_IJSA_SC_SB_EEES9_SE_SG_Li256ELb0ELb0ELb0ELb0EEENS1_29StaticPersistentTileSchedulerILb0EEEEEEEEEvNT_6ParamsE --------------------------
	.section	.nv.info._ZN7cutlass13device_kernelIN5flash11enable_sm90INS1_16FlashAttnFwdSm90INS1_25CollectiveMainloopFwdSm90ILi2EN4cute5tupleIJNS5_1CILi1EEES8_S8_EEENS6_IJNS7_ILi128EEENS7_ILi80EEENS7_ILi256EEEEEELi256ENS_6half_tEfNS_4arch4Sm90ELb0ELb0ELb0ELb0ELb0ELb0ELb0ELb1ELb1ELb0ELb0ELb0EEENS1_21CollectiveEpilogueFwdINS6_IJSA_SC_SB_EEES9_SE_SG_Li256ELb0ELb0ELb0ELb0EEENS1_29StaticPersistentTileSchedulerILb0EEEEEEEEEvNT_6ParamsE,"",@"SHT_CUDA_INFO"
	.sectionflags	@""
	.align	4


	//----- nvinfo : EIATTR_CUDA_API_VERSION
	.align		4
        /*0000*/ 	.byte	0x04, 0x37
        /*0002*/ 	.short	(.L_72 - .L_71)
.L_71:
        /*0004*/ 	.word	0x00000082


	//----- nvinfo : EIATTR_KPARAM_INFO
	.align		4
.L_72:
        /*0008*/ 	.byte	0x04, 0x17
        /*000a*/ 	.short	(.L_74 - .L_73)
.L_73:
        /*000c*/ 	.word	0x00000000
        /*0010*/ 	.short	0x0000
        /*0012*/ 	.short	0x0000
        /*0014*/ 	.byte	0x00, 0xf0, 0x01, 0x2e


	//----- nvinfo : EIATTR_SPARSE_MMA_MASK
	.align		4
.L_74:
        /*0018*/ 	.byte	0x03, 0x50
        /*001a*/ 	.short	0x0000


	//----- nvinfo : EIATTR_MAXREG_COUNT
	.align		4
        /*001c*/ 	.byte	0x03, 0x1b
        /*001e*/ 	.short	0x00a8


	//----- nvinfo : EIATTR_MERCURY_ISA_VERSION
	.align		4
        /*0020*/ 	.byte	0x03, 0x5f
        /*0022*/ 	.short	0x0101


	//----- nvinfo : EIATTR_VRC_CTA_INIT_COUNT
	.align		4
        /*0024*/ 	.byte	0x02, 0x4a
	.zero		1
	.zero		1


	//----- nvinfo : EIATTR_EXIT_INSTR_OFFSETS
	.align		4
        /*0028*/ 	.byte	0x04, 0x1c
        /*002a*/ 	.short	(.L_76 - .L_75)


	//   ....[0]....
.L_75:
        /*002c*/ 	.word	0x00000010


	//----- nvinfo : EIATTR_MAX_THREADS
	.align		4
.L_76:
        /*0030*/ 	.byte	0x04, 0x05
        /*0032*/ 	.short	(.L_78 - .L_77)
.L_77:
        /*0034*/ 	.word	0x00000180
        /*0038*/ 	.word	0x00000001
        /*003c*/ 	.word	0x00000001


	//----- nvinfo : EIATTR_CBANK_PARAM_SIZE
	.align		4
.L_78:
        /*0040*/ 	.byte	0x03, 0x19
        /*0042*/ 	.short	0x0b80


	//----- nvinfo : EIATTR_PARAM_CBANK
	.align		4
        /*0044*/ 	.byte	0x04, 0x0a
        /*0046*/ 	.short	(.L_80 - .L_79)
	.align		4
.L_79:
        /*0048*/ 	.word	index@(.nv.constant0._ZN7cutlass13device_kernelIN5flash11enable_sm90INS1_16FlashAttnFwdSm90INS1_25CollectiveMainloopFwdSm90ILi2EN4cute5tupleIJNS5_1CILi1EEES8_S8_EEENS6_IJNS7_ILi128EEENS7_ILi80EEENS7_ILi256EEEEEELi256ENS_6half_tEfNS_4arch4Sm90ELb0ELb0ELb0ELb0ELb0ELb0ELb0ELb1ELb1ELb0ELb0ELb0EEENS1_21CollectiveEpilogueFwdINS6_IJSA_SC_SB_EEES9_SE_SG_Li256ELb0ELb0ELb0ELb0EEENS1_29StaticPersistentTileSchedulerILb0EEEEEEEEEvNT_6ParamsE)
        /*004c*/ 	.short	0x0380
        /*004e*/ 	.short	0x0b80


	//----- nvinfo : EIATTR_SW_WAR
	.align		4
.L_80:
        /*0050*/ 	.byte	0x04, 0x36
        /*0052*/ 	.short	(.L_82 - .L_81)
.L_81:
        /*0054*/ 	.word	0x00000008
.L_82:


//--------------------- .nv.info._ZN7cutlass13device_kernelIN5flash11enable_sm90INS1_16FlashAttnFwdSm90INS1_25CollectiveMainloopFwdSm90ILi2EN4cute5tupleIJNS5_1CILi2EEENS7_ILi1EEES9_EEENS6_IJNS7_ILi128EEENS7_ILi80EEENS7_ILi256EEEEEELi256ENS_6half_tEfNS_4arch4Sm90ELb0ELb0ELb0ELb0ELb0ELb0ELb0ELb1ELb1ELb0ELb0ELb0EEENS1_21CollectiveEpilogueFwdINS6_IJSB_SD_SC_EEESA_SF_SH_Li256ELb0ELb0ELb0ELb0EEENS1_29StaticPersistentTileSchedulerILb0EEEEEEEEEvNT_6ParamsE --------------------------
	.section	.nv.info._ZN7cutlass13device_kernelIN5flash11enable_sm90INS1_16FlashAttnFwdSm90INS1_25CollectiveMainloopFwdSm90ILi2EN4cute5tupleIJNS5_1CILi2EEENS7_ILi1EEES9_EEENS6_IJNS7_ILi128EEENS7_ILi80EEENS7_ILi256EEEEEELi256ENS_6half_tEfNS_4arch4Sm90ELb0ELb0ELb0ELb0ELb0ELb0ELb0ELb1ELb1ELb0ELb0ELb0EEENS1_21CollectiveEpilogueFwdINS6_IJSB_SD_SC_EEESA_SF_SH_Li256ELb0ELb0ELb0ELb0EEENS1_29StaticPersistentTileSchedulerILb0EEEEEEEEEvNT_6ParamsE,"",@"SHT_CUDA_INFO"
	.sectionflags	@""
	.align	4


	//----- nvinfo : EIATTR_CUDA_API_VERSION
	.align		4
        /*0000*/ 	.byte	0x04, 0x37
        /*0002*/ 	.short	(.L_84 - .L_83)
.L_83:
        /*0004*/ 	.word	0x00000082


	//----- nvinfo : EIATTR_KPARAM_INFO
	.align		4
.L_84:
        /*0008*/ 	.byte	0x04, 0x17
        /*000a*/ 	.short	(.L_86 - .L_85)
.L_85:
        /*000c*/ 	.word	0x00000000
        /*0010*/ 	.short	0x0000
        /*0012*/ 	.short	0x0000
        /*0014*/ 	.byte	0x00, 0xf0, 0x01, 0x2e


	//----- nvinfo : EIATTR_SPARSE_MMA_MASK
	.align		4
.L_86:
        /*0018*/ 	.byte	0x03, 0x50
        /*001a*/ 	.short	0x0000


	//----- nvinfo : EIATTR_MAXREG_COUNT
	.align		4
        /*001c*/ 	.byte	0x03, 0x1b
        /*001e*/ 	.short	0x00a8


	//----- nvinfo : EIATTR_MERCURY_ISA_VERSION
	.align		4
        /*0020*/ 	.byte	0x03, 0x5f
        /*0022*/ 	.short	0x0101


	//----- nvinfo : EIATTR_VRC_CTA_INIT_COUNT
	.align		4
        /*0024*/ 	.byte	0x02, 0x4a
	.zero		1
	.zero		1


	//----- nvinfo : EIATTR_EXIT_INSTR_OFFSETS
	.align		4
        /*0028*/ 	.byte	0x04, 0x1c
        /*002a*/ 	.short	(.L_88 - .L_87)


	//   ....[0]....
.L_87:
        /*002c*/ 	.word	0x00000010


	//----- nvinfo : EIATTR_MAX_THREADS
	.align		4
.L_88:
        /*0030*/ 	.byte	0x04, 0x05
        /*0032*/ 	.short	(.L_90 - .L_89)
.L_89:
        /*0034*/ 	.word	0x00000180
        /*0038*/ 	.word	0x00000001
        /*003c*/ 	.word	0x00000001


	//----- nvinfo : EIATTR_CBANK_PARAM_SIZE
	.align		4
.L_90:
        /*0040*/ 	.byte	0x03, 0x19
        /*0042*/ 	.short	0x0b80


	//----- nvinfo : EIATTR_PARAM_CBANK
	.align		4
        /*0044*/ 	.byte	0x04, 0x0a
        /*0046*/ 	.short	(.L_92 - .L_91)
	.align		4
.L_91:
        /*0048*/ 	.word	index@(.nv.constant0._ZN7cutlass13device_kernelIN5flash11enable_sm90INS1_16FlashAttnFwdSm90INS1_25CollectiveMainloopFwdSm90ILi2EN4cute5tupleIJNS5_1CILi2EEENS7_ILi1EEES9_EEENS6_IJNS7_ILi128EEENS7_ILi80EEENS7_ILi256EEEEEELi256ENS_6half_tEfNS_4arch4Sm90ELb0ELb0ELb0ELb0ELb0ELb0ELb0ELb1ELb1ELb0ELb0ELb0EEENS1_21CollectiveEpilogueFwdINS6_IJSB_SD_SC_EEESA_SF_SH_Li256ELb0ELb0ELb0ELb0EEENS1_29StaticPersistentTileSchedulerILb0EEEEEEEEEvNT_6ParamsE)
        /*004c*/ 	.short	0x0380
        /*004e*/ 	.short	0x0b80


	//----- nvinfo : EIATTR_SW_WAR
	.align		4
.L_92:
        /*0050*/ 	.byte	0x04, 0x36
        /*0052*/ 	.short	(.L_94 - .L_93)
.L_93:
        /*0054*/ 	.word	0x00000008
.L_94:


//--------------------- .nv.info._ZN7cutlass13device_kernelIN5flash11enable_sm90INS1_16FlashAttnFwdSm90INS1_25CollectiveMainloopFwdSm90ILi2EN4cute5tupleIJNS5_1CILi1EEES8_S8_EEENS6_IJNS7_ILi128EEENS7_ILi80EEENS7_ILi256EEEEEELi256ENS_6half_tEfNS_4arch4Sm90ELb0ELb0ELb0ELb1ELb0ELb0ELb0ELb1ELb1ELb0ELb0ELb0EEENS1_21CollectiveEpilogueFwdINS6_IJSA_SC_SB_EEES9_SE_SG_Li256ELb1ELb0ELb0ELb0EEENS1_36VarlenDynamicPersistentTileSchedulerILi128ELi80ELi256ELi32ELb0ELb0ELb1ELb0ELb1ELb1EEEEEEEEEvNT_6ParamsE --------------------------
	.section	.nv.info._ZN7cutlass13device_kernelIN5flash11enable_sm90INS1_16FlashAttnFwdSm90INS1_25CollectiveMainloopFwdSm90ILi2EN4cute5tupleIJNS5_1CILi1EEES8_S8_EEENS6_IJNS7_ILi128EEENS7_ILi80EEENS7_ILi256EEEEEELi256ENS_6half_tEfNS_4arch4Sm90ELb0ELb0ELb0ELb1ELb0ELb0ELb0ELb1ELb1ELb0ELb0ELb0EEENS1_21CollectiveEpilogueFwdINS6_IJSA_SC_SB_EEES9_SE_SG_Li256ELb1ELb0ELb0ELb0EEENS1_36VarlenDynamicPersistentTileSchedulerILi128ELi80ELi256ELi32ELb0ELb0ELb1ELb0ELb1ELb1EEEEEEEEEvNT_6ParamsE,"",@"SHT_CUDA_INFO"
	.sectionflags	@""
	.align	4


	//----- nvinfo : EIATTR_CUDA_API_VERSION
	.align		4
        /*0000*/ 	.byte	0x04, 0x37
        /*0002*/ 	.short	(.L_96 - .L_95)
.L_95:
        /*0004*/ 	.word	0x00000082


	//----- nvinfo : EIATTR_KPARAM_INFO
	.align		4
.L_96:
        /*0008*/ 	.byte	0x04, 0x17
        /*000a*/ 	.short	(.L_98 - .L_97)
.L_97:
        /*000c*/ 	.word	0x00000000
        /*0010*/ 	.short	0x0000
        /*0012*/ 	.short	0x0000
        /*0014*/ 	.byte	0x00, 0xf0, 0x01, 0x28


	//----- nvinfo : EIATTR_SPARSE_MMA_MASK
	.align		4
.L_98:
        /*0018*/ 	.byte	0x03, 0x50
        /*001a*/ 	.short	0x0000


	//----- nvinfo : EIATTR_MAXREG_COUNT
	.align		4
        /*001c*/ 	.byte	0x03, 0x1b
        /*001e*/ 	.short	0x00a8


	//----- nvinfo : EIATTR_MERCURY_ISA_VERSION
	.align		4
        /*0020*/ 	.byte	0x03, 0x5f
        /*0022*/ 	.short	0x0101


	//----- nvinfo : EIATTR_VRC_CTA_INIT_COUNT
	.align		4
        /*0024*/ 	.byte	0x02, 0x4a
	.zero		1
	.zero		1


	//----- nvinfo : EIATTR_EXIT_INSTR_OFFSETS
	.align		4
        /*0028*/ 	.byte	0x04, 0x1c
        /*002a*/ 	.short	(.L_100 - .L_99)


	//   ....[0]....
.L_99:
        /*002c*/ 	.word	0x00000010


	//----- nvinfo : EIATTR_MAX_THREADS
	.align		4
.L_100:
        /*0030*/ 	.byte	0x04, 0x05
        /*0032*/ 	.short	(.L_102 - .L_101)
.L_101:
        /*0034*/ 	.word	0x00000180
        /*0038*/ 	.word	0x00000001
        /*003c*/ 	.word	0x00000001


	//----- nvinfo : EIATTR_CBANK_PARAM_SIZE
	.align		4
.L_102:
        /*0040*/ 	.byte	0x03, 0x19
        /*0042*/ 	.short	0x0a00


	//----- nvinfo : EIATTR_PARAM_CBANK
	.align		4
        /*0044*/ 	.byte	0x04, 0x0a
        /*0046*/ 	.short	(.L_104 - .L_103)
	.align		4
.L_103:
        /*0048*/ 	.word	index@(.nv.constant0._ZN7cutlass13device_kernelIN5flash11enable_sm90INS1_16FlashAttnFwdSm90INS1_25CollectiveMainloopFwdSm90ILi2EN4cute5tupleIJNS5_1CILi1EEES8_S8_EEENS6_IJNS7_ILi128EEENS7_ILi80EEENS7_ILi256EEEEEELi256ENS_6half_tEfNS_4arch4Sm90ELb0ELb0ELb0ELb1ELb0ELb0ELb0ELb1ELb1ELb0ELb0ELb0EEENS1_21CollectiveEpilogueFwdINS6_IJSA_SC_SB_EEES9_SE_SG_Li256ELb1ELb0ELb0ELb0EEENS1_36VarlenDynamicPersistentTileSchedulerILi128ELi80ELi256ELi32ELb0ELb0ELb1ELb0ELb1ELb1EEEEEEEEEvNT_6ParamsE)
        /*004c*/ 	.short	0x0380
        /*004e*/ 	.short	0x0a00


	//----- nvinfo : EIATTR_SW_WAR
	.align		4
.L_104:
        /*0050*/ 	.byte	0x04, 0x36
        /*0052*/ 	.short	(.L_106 - .L_105)
.L_105:
        /*0054*/ 	.word	0x00000008
.L_106:


//--------------------- .nv.info._ZN7cutlass13device_kernelIN5flash11enable_sm90INS1_16FlashAttnFwdSm90INS1_25CollectiveMainloopFwdSm90ILi2EN4cute5tupleIJNS5_1CILi1EEES8_S8_EEENS6_IJNS7_ILi128EEENS7_ILi80EEENS7_ILi256EEEEEELi256ENS_6half_tEfNS_4arch4Sm90ELb0ELb0ELb0ELb1ELb0ELb1ELb0ELb1ELb1ELb0ELb0ELb0EEENS1_21CollectiveEpilogueFwdINS6_IJSA_SC_SB_EEES9_SE_SG_Li256ELb1ELb0ELb0ELb0EEENS1_36VarlenDynamicPersistentTileSchedulerILi128ELi80ELi256ELi32ELb0ELb0ELb1ELb0ELb1ELb1EEEEEEEEEvNT_6ParamsE --------------------------
	.section	.nv.info._ZN7cutlass13device_kernelIN5flash11enable_sm90INS1_16FlashAttnFwdSm90INS1_25CollectiveMainloopFwdSm90ILi2EN4cute5tupleIJNS5_1CILi1EEES8_S8_EEENS6_IJNS7_ILi128EEENS7_ILi80EEENS7_ILi256EEEEEELi256ENS_6half_tEfNS_4arch4Sm90ELb0ELb0ELb0ELb1ELb0ELb1ELb0ELb1ELb1ELb0ELb0ELb0EEENS1_21CollectiveEpilogueFwdINS6_IJSA_SC_SB_EEES9_SE_SG_Li256ELb1ELb0ELb0ELb0EEENS1_36VarlenDynamicPersistentTileSchedulerILi128ELi80ELi256ELi32ELb0ELb0ELb1ELb0ELb1ELb1EEEEEEEEEvNT_6ParamsE,"",@"SHT_CUDA_INFO"
	.sectionflags	@""
	.align	4


	//----- nvinfo : EIATTR_CUDA_API_VERSION
	.align		4
        /*0000*/ 	.byte	0x04, 0x37
        /*0002*/ 	.short	(.L_108 - .L_107)
.L_107:
        /*0004*/ 	.word	0x00000082


	//----- nvinfo : EIATTR_KPARAM_INFO
	.align		4
.L_108:
        /*0008*/ 	.byte	0x04, 0x17
        /*000a*/ 	.short	(.L_110 - .L_109)
.L_109:
        /*000c*/ 	.word	0x00000000
        /*0010*/ 	.short	0x0000
        /*0012*/ 	.short	0x0000
        /*0014*/ 	.byte	0x00, 0xf0, 0x01, 0x28


	//----- nvinfo : EIATTR_SPARSE_MMA_MASK
	.align		4
.L_110:
        /*0018*/ 	.byte	0x03, 0x50
        /*001a*/ 	.short	0x0000


	//----- nvinfo : EIATTR_MAXREG_COUNT
	.align		4
        /*001c*/ 	.byte	0x03, 0x1b
        /*001e*/ 	.short	0x00a8


	//----- nvinfo : EIATTR_MERCURY_ISA_VERSION
	.align		4
        /*0020*/ 	.byte	0x03, 0x5f
        /*0022*/ 	.short	0x0101


	//----- nvinfo : EIATTR_VRC_CTA_INIT_COUNT
	.align		4
        /*0024*/ 	.byte	0x02, 0x4a
	.zero		1
	.zero		1


	//----- nvinfo : EIATTR_EXIT_INSTR_OFFSETS
	.align		4
        /*0028*/ 	.byte	0x04, 0x1c
        /*002a*/ 	.short	(.L_112 - .L_111)


	//   ....[0]....
.L_111:
        /*002c*/ 	.word	0x00000010


	//----- nvinfo : EIATTR_MAX_THREADS
	.align		4
.L_112:
        /*0030*/ 	.byte	0x04, 0x05
        /*0032*/ 	.short	(.L_114 - .L_113)
.L_113:
        /*0034*/ 	.word	0x00000180
        /*0038*/ 	.word	0x00000001
        /*003c*/ 	.word	0x00000001


	//----- nvinfo : EIATTR_CBANK_PARAM_SIZE
	.align		4
.L_114:
        /*0040*/ 	.byte	0x03, 0x19
        /*0042*/ 	.short	0x0a00


	//----- nvinfo : EIATTR_PARAM_CBANK
	.align		4
        /*0044*/ 	.byte	0x04, 0x0a
        /*0046*/ 	.short	(.L_116 - .L_115)
	.align		4
.L_115:
        /*0048*/ 	.word	index@(.nv.constant0._ZN7cutlass13device_kernelIN5flash11enable_sm90INS1_16FlashAttnFwdSm90INS1_25CollectiveMainloopFwdSm90ILi2EN4cute5tupleIJNS5_1CILi1EEES8_S8_EEENS6_IJNS7_ILi128EEENS7_ILi80EEENS7_ILi256EEEEEELi256ENS_6half_tEfNS_4arch4Sm90ELb0ELb0ELb0ELb1ELb0ELb1ELb0ELb1ELb1ELb0ELb0ELb0EEENS1_21CollectiveEpilogueFwdINS6_IJSA_SC_SB_EEES9_SE_SG_Li256ELb1ELb0ELb0ELb0EEENS1_36VarlenDynamicPersistentTileSchedulerILi128ELi80ELi256ELi32ELb0ELb0ELb1ELb0ELb1ELb1EEEEEEEEEvNT_6ParamsE)
        /*004c*/ 	.short	0x0380
        /*004e*/ 	.short	0x0a00


	//----- nvinfo : EIATTR_SW_WAR
	.align		4
.L_116:
        /*0050*/ 	.byte	0x04, 0x36
        /*0052*/ 	.short	(.L_118 - .L_117)
.L_117:
        /*0054*/ 	.word	0x00000008
.L_118:


//--------------------- .nv.info._ZN7cutlass13device_kernelIN5flash11enable_sm90INS1_16FlashAttnFwdSm90INS1_25CollectiveMainloopFwdSm90ILi2EN4cute5tupleIJNS5_1CILi1EEES8_S8_EEENS6_IJNS7_ILi128EEENS7_ILi64EEENS7_ILi256EEEEEELi256ENS_6half_tEfNS_4arch4Sm90ELb0ELb1ELb0ELb0ELb0ELb0ELb0ELb1ELb1ELb0ELb0ELb0EEENS1_21CollectiveEpilogueFwdINS6_IJSA_SC_SB_EEES9_SE_SG_Li256ELb0ELb0ELb0ELb0EEENS1_30DynamicPersistentTileSchedulerILi256ELi32ELb0ELb0ELb1EEEEEEEEEvNT_6ParamsE --------------------------
	.section	.nv.info._ZN7cutlass13device_kernelIN5flash11enable_sm90INS1_16FlashAttnFwdSm90INS1_25CollectiveMainloopFwdSm90ILi2EN4cute5tupleIJNS5_1CILi1EEES8_S8_EEENS6_IJNS7_ILi128EEENS7_ILi64EEENS7_ILi256EEEEEELi256ENS_6half_tEfNS_4arch4Sm90ELb0ELb1ELb0ELb0ELb0ELb0ELb0ELb1ELb1ELb0ELb0ELb0EEENS1_21CollectiveEpilogueFwdINS6_IJSA_SC_SB_EEES9_SE_SG_Li256ELb0ELb0ELb0ELb0EEENS1_30DynamicPersistentTileSchedulerILi256ELi32ELb0ELb0ELb1EEEEEEEEEvNT_6ParamsE,"",@"SHT_CUDA_INFO"
	.sectionflags	@""
	.align	4


	//----- nvinfo : EIATTR_CUDA_API_VERSION
	.align		4
        /*0000*/ 	.byte	0x04, 0x37
        /*0002*/ 	.short	(.L_120 - .L_119)
.L_119:
        /*0004*/ 	.word	0x00000082


	//----- nvinfo : EIATTR_KPARAM_INFO
	.align		4
.L_120:
        /*0008*/ 	.byte	0x04, 0x17
        /*000a*/ 	.short	(.L_122 - .L_121)
.L_121:
        /*000c*/ 	.word	0x00000000
        /*0010*/ 	.short	0x0000
        /*0012*/ 	.short	0x0000
        /*0014*/ 	.byte	0x00, 0xf0, 0x01, 0x2e


	//----- nvinfo : EIATTR_SPARSE_MMA_MASK
	.align		4
.L_122:
        /*0018*/ 	.byte	0x03, 0x50
        /*001a*/ 	.short	0x0000


	//----- nvinfo : EIATTR_MAXREG_COUNT
	.align		4
        /*001c*/ 	.byte	0x03, 0x1b
        /*001e*/ 	.short	0x00a8


	//----- nvinfo : EIATTR_MERCURY_ISA_VERSION
	.align		4
        /*0020*/ 	.byte	0x03, 0x5f
        /*0022*/ 	.short	0x0101


	//----- nvinfo : EIATTR_VRC_CTA_INIT_COUNT
	.align		4
        /*0024*/ 	.byte	0x02, 0x4a
	.zero		1
	.zero		1


	//----- nvinfo : EIATTR_EXIT_INSTR_OFFSETS
	.align		4
        /*0028*/ 	.byte	0x04, 0x1c
        /*002a*/ 	.short	(.L_124 - .L_123)


	//   ....[0]....
.L_123:
        /*002c*/ 	.word	0x00000010


	//----- nvinfo : EIATTR_MAX_THREADS
	.align		4
.L_124:
        /*0030*/ 	.byte	0x04, 0x05
        /*0032*/ 	.short	(.L_126 - .L_125)
.L_125:
        /*0034*/ 	.word	0x00000180
        /*0038*/ 	.word	0x00000001
        /*003c*/ 	.word	0x00000001


	//----- nvinfo : EIATTR_CBANK_PARAM_SIZE
	.align		4
.L_126:
        /*0040*/ 	.byte	0x03, 0x19
        /*0042*/ 	.short	0x0b80


	//----- nvinfo : EIATTR_PARAM_CBANK
	.align		4
        /*0044*/ 	.byte	0x04, 0x0a
        /*0046*/ 	.short	(.L_128 - .L_127)
	.align		4
.L_127:
        /*0048*/ 	.word	index@(.nv.constant0._ZN7cutlass13device_kernelIN5flash11enable_sm90INS1_16FlashAttnFwdSm90INS1_25CollectiveMainloopFwdSm90ILi2EN4cute5tupleIJNS5_1CILi1EEES8_S8_EEENS6_IJNS7_ILi128EEENS7_ILi64EEENS7_ILi256EEEEEELi256ENS_6half_tEfNS_4arch4Sm90ELb0ELb1ELb0ELb0ELb0ELb0ELb0ELb1ELb1ELb0ELb0ELb0EEENS1_21CollectiveEpilogueFwdINS6_IJSA_SC_SB_EEES9_SE_SG_Li256ELb0ELb0ELb0ELb0EEENS1_30DynamicPersistentTileSchedulerILi256ELi32ELb0ELb0ELb1EEEEEEEEEvNT_6ParamsE)
        /*004c*/ 	.short	0x0380
        /*004e*/ 	.short	0x0b80


	//----- nvinfo : EIATTR_SW_WAR
	.align		4
.L_128:
        /*0050*/ 	.byte	0x04, 0x36
        /*0052*/ 	.short	(.L_130 - .L_129)
.L_129:
        /*0054*/ 	.word	0x00000008
.L_130:


//--------------------- .nv.info._ZN7cutlass13device_kernelIN5flash11enable_sm90INS1_16FlashAttnFwdSm90INS1_25CollectiveMainloopFwdSm90ILi2EN4cute5tupleIJNS5_1CILi1EEES8_S8_EEENS6_IJNS7_ILi128EEENS7_ILi64EEENS7_ILi256EEEEEELi256ENS_6half_tEfNS_4arch4Sm90ELb0ELb1ELb0ELb1ELb0ELb0ELb0ELb1ELb1ELb0ELb0ELb0EEENS1_21CollectiveEpilogueFwdINS6_IJSA_SC_SB_EEES9_SE_SG_Li256ELb1ELb0ELb0ELb0EEENS1_36VarlenDynamicPersistentTileSchedulerILi128ELi64ELi256ELi32ELb0ELb0ELb1ELb1ELb0ELb1EEEEEEEEEvNT_6ParamsE --------------------------
	.section	.nv.info._ZN7cutlass13device_kernelIN5flash11enable_sm90INS1_16FlashAttnFwdSm90INS1_25CollectiveMainloopFwdSm90ILi2EN4cute5tupleIJNS5_1CILi1EEES8_S8_EEENS6_IJNS7_ILi128EEENS7_ILi64EEENS7_ILi256EEEEEELi256ENS_6half_tEfNS_4arch4Sm90ELb0ELb1ELb0ELb1ELb0ELb0ELb0ELb1ELb1ELb0ELb0ELb0EEENS1_21CollectiveEpilogueFwdINS6_IJSA_SC_SB_EEES9_SE_SG_Li256ELb1ELb0ELb0ELb0EEENS1_36VarlenDynamicPersistentTileSchedulerILi128ELi64ELi256ELi32ELb0ELb0ELb1ELb1ELb0ELb1EEEEEEEEEvNT_6ParamsE,"",@"SHT_CUDA_INFO"
	.sectionflags	@""
	.align	4


	//----- nvinfo : EIATTR_CUDA_API_VERSION
	.align		4
        /*0000*/ 	.byte	0x04, 0x37
        /*0002*/ 	.short	(.L_132 - .L_131)
.L_131:
        /*0004*/ 	.word	0x00000082


	//----- nvinfo : EIATTR_KPARAM_INFO
	.align		4
.L_132:
        /*0008*/ 	.byte	0x04, 0x17
        /*000a*/ 	.short	(.L_134 - .L_133)
.L_133:
        /*000c*/ 	.word	0x00000000
        /*0010*/ 	.short	0x0000
        /*0012*/ 	.short	0x0000
        /*0014*/ 	.byte	0x00, 0xf0, 0x01, 0x28


	//----- nvinfo : EIATTR_SPARSE_MMA_MASK
	.align		4
.L_134:
        /*0018*/ 	.byte	0x03, 0x50
        /*001a*/ 	.short	0x0000


	//----- nvinfo : EIATTR_MAXREG_COUNT
	.align		4
        /*001c*/ 	.byte	0x03, 0x1b
        /*001e*/ 	.short	0x00a8


	//----- nvinfo : EIATTR_MERCURY_ISA_VERSION
	.align		4
        /*0020*/ 	.byte	0x03, 0x5f
        /*0022*/ 	.short	0x0101


	//----- nvinfo : EIATTR_VRC_CTA_INIT_COUNT
	.align		4
        /*0024*/ 	.byte	0x02, 0x4a
	.zero		1
	.zero		1


	//----- nvinfo : EIATTR_EXIT_INSTR_OFFSETS
	.align		4
        /*0028*/ 	.byte	0x04, 0x1c
        /*002a*/ 	.short	(.L_136 - .L_135)


	//   ....[0]....
.L_135:
        /*002c*/ 	.word	0x00000010


	//----- nvinfo : EIATTR_MAX_THREADS
	.align		4
.L_136:
        /*0030*/ 	.byte	0x04, 0x05
        /*0032*/ 	.short	(.L_138 - .L_137)
.L_137:
        /*0034*/ 	.word	0x00000180
        /*0038*/ 	.word	0x00000001
        /*003c*/ 	.word	0x00000001


	//----- nvinfo : EIATTR_CBANK_PARAM_SIZE
	.align		4
.L_138:
        /*0040*/ 	.byte	0x03, 0x19
        /*0042*/ 	.short	0x0a00


	//----- nvinfo : EIATTR_PARAM_CBANK
	.align		4
        /*0044*/ 	.byte	0x04, 0x0a
        /*0046*/ 	.short	(.L_140 - .L_139)
	.align		4
.L_139:
        /*0048*/ 	.word	index@(.nv.constant0._ZN7cutlass13device_kernelIN5flash11enable_sm90INS1_16FlashAttnFwdSm90INS1_25CollectiveMainloopFwdSm90ILi2EN4cute5tupleIJNS5_1CILi1EEES8_S8_EEENS6_IJNS7_ILi128EEENS7_ILi64EEENS7_ILi256EEEEEELi256ENS_6half_tEfNS_4arch4Sm90ELb0ELb1ELb0ELb1ELb0ELb0ELb0ELb1ELb1ELb0ELb0ELb0EEENS1_21CollectiveEpilogueFwdINS6_IJSA_SC_SB_EEES9_SE_SG_Li256ELb1ELb0ELb0ELb0EEENS1_36VarlenDynamicPersistentTileSchedulerILi128ELi64ELi256ELi32ELb0ELb0ELb1ELb1ELb0ELb1EEEEEEEEEvNT_6ParamsE)
        /*004c*/ 	.short	0x0380
        /*004e*/ 	.short	0x0a00


	//----- nvinfo : EIATTR_SW_WAR
	.align		4
.L_140:
        /*0050*/ 	.byte	0x04, 0x36
        /*0052*/ 	.short	(.L_142 - .L_141)
.L_141:
        /*0054*/ 	.word	0x00000008
.L_142:


//--------------------- .nv.info._ZN7cutlass13device_kernelIN5flash11enable_sm90INS1_16FlashAttnFwdSm90INS1_25CollectiveMainloopFwdSm90ILi2EN4cute5tupleIJNS5_1CILi1EEES8_S8_EEENS6_IJNS7_ILi128EEENS7_ILi64EEENS7_ILi256EEEEEELi256ENS_6half_tEfNS_4arch4Sm90ELb0ELb1ELb0ELb1ELb0ELb1ELb0ELb1ELb1ELb0ELb0ELb0EEENS1_21CollectiveEpilogueFwdINS6_IJSA_SC_SB_EEES9_SE_SG_Li256ELb1ELb0ELb0ELb0EEENS1_36VarlenDynamicPersistentTileSchedulerILi128ELi64ELi256ELi32ELb0ELb0ELb1ELb1ELb0ELb1EEEEEEEEEvNT_6ParamsE --------------------------
	.section	.nv.info._ZN7cutlass13device_kernelIN5flash11enable_sm90INS1_16FlashAttnFwdSm90INS1_25CollectiveMainloopFwdSm90ILi2EN4cute5tupleIJNS5_1CILi1EEES8_S8_EEENS6_IJNS7_ILi128EEENS7_ILi64EEENS7_ILi256EEEEEELi256ENS_6half_tEfNS_4arch4Sm90ELb0ELb1ELb0ELb1ELb0ELb1ELb0ELb1ELb1ELb0ELb0ELb0EEENS1_21CollectiveEpilogueFwdINS6_IJSA_SC_SB_EEES9_SE_SG_Li256ELb1ELb0ELb0ELb0EEENS1_36VarlenDynamicPersistentTileSchedulerILi128ELi64ELi256ELi32ELb0ELb0ELb1ELb1ELb0ELb1EEEEEEEEEvNT_6ParamsE,"",@"SHT_CUDA_INFO"
	.sectionflags	@""
	.align	4


	//----- nvinfo : EIATTR_CUDA_API_VERSION
	.align		4
        /*0000*/ 	.byte	0x04, 0x37
        /*0002*/ 	.short	(.L_144 - .L_143)
.L_143:
        /*0004*/ 	.word	0x00000082


	//----- nvinfo : EIATTR_KPARAM_INFO
	.align		4
.L_144:
        /*0008*/ 	.byte	0x04, 0x17
        /*000a*/ 	.short	(.L_146 - .L_145)
.L_145:
        /*000c*/ 	.word	0x00000000
        /*0010*/ 	.short	0x0000
        /*0012*/ 	.short	0x0000
        /*0014*/ 	.byte	0x00, 0xf0, 0x01, 0x28


	//----- nvinfo : EIATTR_SPARSE_MMA_MASK
	.align		4
.L_146:
        /*0018*/ 	.byte	0x03, 0x50
        /*001a*/ 	.short	0x0000


	//----- nvinfo : EIATTR_MAXREG_COUNT
	.align		4
        /*001c*/ 	.byte	0x03, 0x1b
        /*001e*/ 	.short	0x00a8


	//----- nvinfo : EIATTR_MERCURY_ISA_VERSION
	.align		4
        /*0020*/ 	.byte	0x03, 0x5f
        /*0022*/ 	.short	0x0101


	//----- nvinfo : EIATTR_VRC_CTA_INIT_COUNT
	.align		4
        /*0024*/ 	.byte	0x02, 0x4a
	.zero		1
	.zero		1


	//----- nvinfo : EIATTR_EXIT_INSTR_OFFSETS
	.align		4
        /*0028*/ 	.byte	0x04, 0x1c
        /*002a*/ 	.short	(.L_148 - .L_147)


	//   ....[0]....
.L_147:
        /*002c*/ 	.word	0x00000010


	//----- nvinfo : EIATTR_MAX_THREADS
	.align		4
.L_148:
        /*0030*/ 	.byte	0x04, 0x05
        /*0032*/ 	.short	(.L_150 - .L_149)
.L_149:
        /*0034*/ 	.word	0x00000180
        /*0038*/ 	.word	0x00000001
        /*003c*/ 	.word	0x00000001


	//----- nvinfo : EIATTR_CBANK_PARAM_SIZE
	.align		4
.L_150:
        /*0040*/ 	.byte	0x03, 0x19
        /*0042*/ 	.short	0x0a00


	//----- nvinfo : EIATTR_PARAM_CBANK
	.align		4
        /*0044*/ 	.byte	0x04, 0x0a
        /*0046*/ 	.short	(.L_152 - .L_151)
	.align		4
.L_151:
        /*0048*/ 	.word	index@(.nv.constant0._ZN7cutlass13device_kernelIN5flash11enable_sm90INS1_16FlashAttnFwdSm90INS1_25CollectiveMainloopFwdSm90ILi2EN4cute5tupleIJNS5_1CILi1EEES8_S8_EEENS6_IJNS7_ILi128EEENS7_ILi64EEENS7_ILi256EEEEEELi256ENS_6half_tEfNS_4arch4Sm90ELb0ELb1ELb0ELb1ELb0ELb1ELb0ELb1ELb1ELb0ELb0ELb0EEENS1_21CollectiveEpilogueFwdINS6_IJSA_SC_SB_EEES9_SE_SG_Li256ELb1ELb0ELb0ELb0EEENS1_36VarlenDynamicPersistentTileSchedulerILi128ELi64ELi256ELi32ELb0ELb0ELb1ELb1ELb0ELb1EEEEEEEEEvNT_6ParamsE)
        /*004c*/ 	.short	0x0380
        /*004e*/ 	.short	0x0a00


	//----- nvinfo : EIATTR_SW_WAR
	.align		4
.L_152:
        /*0050*/ 	.byte	0x04, 0x36
        /*0052*/ 	.short	(.L_154 - .L_153)
.L_153:
        /*0054*/ 	.word	0x00000008
.L_154:


//--------------------- .nv.info._ZN7cutlass13device_kernelIN5flash11enable_sm90INS1_16FlashAttnFwdSm90INS1_25CollectiveMainloopFwdSm90ILi2EN4cute5tupleIJNS5_1CILi1EEES8_S8_EEENS6_IJNS7_ILi128EEENS7_ILi80EEENS7_ILi256EEEEEELi256ENS_6half_tEfNS_4arch4Sm90ELb1ELb0ELb0ELb0ELb0ELb0ELb0ELb1ELb1ELb0ELb0ELb0EEENS1_21CollectiveEpilogueFwdINS6_IJSA_SC_SB_EEES9_SE_SG_Li256ELb0ELb0ELb0ELb0EEENS1_30DynamicPersistentTileSchedulerILi256ELi32ELb0ELb0ELb1EEEEEEEEEvNT_6ParamsE --------------------------
	.section	.nv.info._ZN7cutlass13device_kernelIN5flash11enable_sm90INS1_16FlashAttnFwdSm90INS1_25CollectiveMainloopFwdSm90ILi2EN4cute5tupleIJNS5_1CILi1EEES8_S8_EEENS6_IJNS7_ILi128EEENS7_ILi80EEENS7_ILi256EEEEEELi256ENS_6half_tEfNS_4arch4Sm90ELb1ELb0ELb0ELb0ELb0ELb0ELb0ELb1ELb1ELb0ELb0ELb0EEENS1_21CollectiveEpilogueFwdINS6_IJSA_SC_SB_EEES9_SE_SG_Li256ELb0ELb0ELb0ELb0EEENS1_30DynamicPersistentTileSchedulerILi256ELi32ELb0ELb0ELb1EEEEEEEEEvNT_6ParamsE,"",@"SHT_CUDA_INFO"
	.sectionflags	@""
	.align	4


	//----- nvinfo : EIATTR_CUDA_API_VERSION
	.align		4
        /*0000*/ 	.byte	0x04, 0x37
        /*0002*/ 	.short	(.L_156 - .L_155)
.L_155:
        /*0004*/ 	.word	0x00000082


	//----- nvinfo : EIATTR_KPARAM_INFO
	.align		4
.L_156:
        /*0008*/ 	.byte	0x04, 0x17
        /*000a*/ 	.short	(.L_158 - .L_157)
.L_157:
        /*000c*/ 	.word	0x00000000
        /*0010*/ 	.short	0x0000
        /*0012*/ 	.short	0x0000
        /*0014*/ 	.byte	0x00, 0xf0, 0x01, 0x2e


	//----- nvinfo : EIATTR_SPARSE_MMA_MASK
	.align		4
.L_158:
        /*0018*/ 	.byte	0x03, 0x50
        /*001a*/ 	.short	0x0000


	//----- nvinfo : EIATTR_MAXREG_COUNT
	.align		4
        /*001c*/ 	.byte	0x03, 0x1b
        /*001e*/ 	.short	0x00a8


	//----- nvinfo : EIATTR_MERCURY_ISA_VERSION
	.align		4
        /*0020*/ 	.byte	0x03, 0x5f
        /*0022*/ 	.short	0x0101


	//----- nvinfo : EIATTR_VRC_CTA_INIT_COUNT
	.align		4
        /*0024*/ 	.byte	0x02, 0x4a
	.zero		1
	.zero		1


	//----- nvinfo : EIATTR_EXIT_INSTR_OFFSETS
	.align		4
        /*0028*/ 	.byte	0x04, 0x1c
        /*002a*/ 	.short	(.L_160 - .L_159)


	//   ....[0]....
.L_159:
        /*002c*/ 	.word	0x00000010


	//----- nvinfo : EIATTR_MAX_THREADS
	.align		4
.L_160:
        /*0030*/ 	.byte	0x04, 0x05
        /*0032*/ 	.short	(.L_162 - .L_161)
.L_161:
        /*0034*/ 	.word	0x00000180
        /*0038*/ 	.word	0x00000001
        /*003c*/ 	.word	0x00000001


	//----- nvinfo : EIATTR_CBANK_PARAM_SIZE
	.align		4
.L_162:
        /*0040*/ 	.byte	0x03, 0x19
        /*0042*/ 	.short	0x0b80


	//----- nvinfo : EIATTR_PARAM_CBANK
	.align		4
        /*0044*/ 	.byte	0x04, 0x0a
        /*0046*/ 	.short	(.L_164 - .L_163)
	.align		4
.L_163:
        /*0048*/ 	.word	index@(.nv.constant0._ZN7cutlass13device_kernelIN5flash11enable_sm90INS1_16FlashAttnFwdSm90INS1_25CollectiveMainloopFwdSm90ILi2EN4cute5tupleIJNS5_1CILi1EEES8_S8_EEENS6_IJNS7_ILi128EEENS7_ILi80EEENS7_ILi256EEEEEELi256ENS_6half_tEfNS_4arch4Sm90ELb1ELb0ELb0ELb0ELb0ELb0ELb0ELb1ELb1ELb0ELb0ELb0EEENS1_21CollectiveEpilogueFwdINS6_IJSA_SC_SB_EEES9_SE_SG_Li256ELb0ELb0ELb0ELb0EEENS1_30DynamicPersistentTileSchedulerILi256ELi32ELb0ELb0ELb1EEEEEEEEEvNT_6ParamsE)
        /*004c*/ 	.short	0x0380
        /*004e*/ 	.short	0x0b80


	//----- nvinfo : EIATTR_SW_WAR
	.align		4
.L_164:
        /*0050*/ 	.byte	0x04, 0x36
        /*0052*/ 	.short	(.L_166 - .L_165)
.L_165:
        /*0054*/ 	.word	0x00000008
.L_166:


//--------------------- .nv.info._ZN7cutlass13device_kernelIN5flash11enable_sm90INS1_16FlashAttnFwdSm90INS1_25CollectiveMainloopFwdSm90ILi2EN4cute5tupleIJNS5_1CILi1EEES8_S8_EEENS6_IJNS7_ILi128EEENS7_ILi80EEENS7_ILi256EEEEEELi256ENS_6half_tEfNS_4arch4Sm90ELb1ELb0ELb0ELb1ELb0ELb0ELb0ELb1ELb1ELb0ELb0ELb0EEENS1_21CollectiveEpilogueFwdINS6_IJSA_SC_SB_EEES9_SE_SG_Li256ELb1ELb0ELb0ELb0EEENS1_36VarlenDynamicPersistentTileSchedulerILi128ELi80ELi256ELi32ELb0ELb0ELb1ELb1ELb1ELb1EEEEEEEEEvNT_6ParamsE --------------------------
	.section	.nv.info._ZN7cutlass13device_kernelIN5flash11enable_sm90INS1_16FlashAttnFwdSm90INS1_25CollectiveMainloopFwdSm90ILi2EN4cute5tupleIJNS5_1CILi1EEES8_S8_EEENS6_IJNS7_ILi128EEENS7_ILi80EEENS7_ILi256EEEEEELi256ENS_6half_tEfNS_4arch4Sm90ELb1ELb0ELb0ELb1ELb0ELb0ELb0ELb1ELb1ELb0ELb0ELb0EEENS1_21CollectiveEpilogueFwdINS6_IJSA_SC_SB_EEES9_SE_SG_Li256ELb1ELb0ELb0ELb0EEENS1_36VarlenDynamicPersistentTileSchedulerILi128ELi80ELi256ELi32ELb0ELb0ELb1ELb1ELb1ELb1EEEEEEEEEvNT_6ParamsE,"",@"SHT_CUDA_INFO"
	.sectionflags	@""
	.align	4


	//----- nvinfo : EIATTR_CUDA_API_VERSION
	.align		4
        /*0000*/ 	.byte	0x04, 0x37
        /*0002*/ 	.short	(.L_168 - .L_167)
.L_167:
        /*0004*/ 	.word	0x00000082


	//----- nvinfo : EIATTR_KPARAM_INFO
	.align		4
.L_168:
        /*0008*/ 	.byte	0x04, 0x17
        /*000a*/ 	.short	(.L_170 - .L_169)
.L_169:
        /*000c*/ 	.word	0x00000000
        /*0010*/ 	.short	0x0000
        /*0012*/ 	.short	0x0000
        /*0014*/ 	.byte	0x00, 0xf0, 0x01, 0x28


	//----- nvinfo : EIATTR_SPARSE_MMA_MASK
	.align		4
.L_170:
        /*0018*/ 	.byte	0x03, 0x50
        /*001a*/ 	.short	0x0000


	//----- nvinfo : EIATTR_MAXREG_COUNT
	.align		4
        /*001c*/ 	.byte	0x03, 0x1b
        /*001e*/ 	.short	0x00a8


	//----- nvinfo : EIATTR_MERCURY_ISA_VERSION
	.align		4
        /*0020*/ 	.byte	0x03, 0x5f
        /*0022*/ 	.short	0x0101


	//----- nvinfo : EIATTR_VRC_CTA_INIT_COUNT
	.align		4
        /*0024*/ 	.byte	0x02, 0x4a
	.zero		1
	.zero		1


	//----- nvinfo : EIATTR_EXIT_INSTR_OFFSETS
	.align		4
        /*0028*/ 	.byte	0x04, 0x1c
        /*002a*/ 	.short	(.L_172 - .L_171)


	//   ....[0]....
.L_171:
        /*002c*/ 	.word	0x00000010


	//----- nvinfo : EIATTR_MAX_THREADS
	.align		4
.L_172:
        /*0030*/ 	.byte	0x04, 0x05
        /*0032*/ 	.short	(.L_174 - .L_173)
.L_173:
        /*0034*/ 	.word	0x00000180
        /*0038*/ 	.word	0x00000001
        /*003c*/ 	.word	0x00000001


	//----- nvinfo : EIATTR_CBANK_PARAM_SIZE
	.align		4
.L_174:
        /*0040*/ 	.byte	0x03, 0x19
        /*0042*/ 	.short	0x0a00


	//----- nvinfo : EIATTR_PARAM_CBANK
	.align		4
        /*0044*/ 	.byte	0x04, 0x0a
        /*0046*/ 	.short	(.L_176 - .L_175)
	.align		4
.L_175:
        /*0048*/ 	.word	index@(.nv.constant0._ZN7cutlass13device_kernelIN5flash11enable_sm90INS1_16FlashAttnFwdSm90INS1_25CollectiveMainloopFwdSm90ILi2EN4cute5tupleIJNS5_1CILi1EEES8_S8_EEENS6_IJNS7_ILi128EEENS7_ILi80EEENS7_ILi256EEEEEELi256ENS_6half_tEfNS_4arch4Sm90ELb1ELb0ELb0ELb1ELb0ELb0ELb0ELb1ELb1ELb0ELb0ELb0EEENS1_21CollectiveEpilogueFwdINS6_IJSA_SC_SB_EEES9_SE_SG_Li256ELb1ELb0ELb0ELb0EEENS1_36VarlenDynamicPersistentTileSchedulerILi128ELi80ELi256ELi32ELb0ELb0ELb1ELb1ELb1ELb1EEEEEEEEEvNT_6ParamsE)
        /*004c*/ 	.short	0x0380
        /*004e*/ 	.short	0x0a00


	//----- nvinfo : EIATTR_SW_WAR
	.align		4
.L_176:
        /*0050*/ 	.byte	0x04, 0x36
        /*0052*/ 	.short	(.L_178 - .L_177)
.L_177:
        /*0054*/ 	.word	0x00000008
.L_178:


//--------------------- .nv.info._ZN7cutlass13device_kernelIN5flash11enable_sm90INS1_16FlashAttnFwdSm90INS1_25CollectiveMainloopFwdSm90ILi2EN4cute5tupleIJNS5_1CILi1EEES8_S8_EEENS6_IJNS7_ILi128EEENS7_ILi80EEENS7_ILi256EEEEEELi256ENS_6half_tEfNS_4arch4Sm90ELb1ELb0ELb0ELb1ELb0ELb1ELb0ELb1ELb1ELb0ELb0ELb0EEENS1_21CollectiveEpilogueFwdINS6_IJSA_SC_SB_EEES9_SE_SG_Li256ELb1ELb0ELb0ELb0EEENS1_36VarlenDynamicPersistentTileSchedulerILi128ELi80ELi256ELi32ELb0ELb0ELb1ELb1ELb1ELb1EEEEEEEEEvNT_6ParamsE --------------------------
	.section	.nv.info._ZN7cutlass13device_kernelIN5flash11enable_sm90INS1_16FlashAttnFwdSm90INS1_25CollectiveMainloopFwdSm90ILi2EN4cute5tupleIJNS5_1CILi1EEES8_S8_EEENS6_IJNS7_ILi128EEENS7_ILi80EEENS7_ILi256EEEEEELi256ENS_6half_tEfNS_4arch4Sm90ELb1ELb0ELb0ELb1ELb0ELb1ELb0ELb1ELb1ELb0ELb0ELb0EEENS1_21CollectiveEpilogueFwdINS6_IJSA_SC_SB_EEES9_SE_SG_Li256ELb1ELb0ELb0ELb0EEENS1_36VarlenDynamicPersistentTileSchedulerILi128ELi80ELi256ELi32ELb0ELb0ELb1ELb1ELb1ELb1EEEEEEEEEvNT_6ParamsE,"",@"SHT_CUDA_INFO"
	.sectionflags	@""
	.align	4


	//----- nvinfo : EIATTR_CUDA_API_VERSION
	.align		4
        /*0000*/ 	.byte	0x04, 0x37
        /*0002*/ 	.short	(.L_180 - .L_179)
.L_179:
        /*0004*/ 	.word	0x00000082


	//----- nvinfo : EIATTR_KPARAM_INFO
	.align		4
.L_180:
        /*0008*/ 	.byte	0x04, 0x17
        /*000a*/ 	.short	(.L_182 - .L_181)
.L_181:
        /*000c*/ 	.word	0x00000000
        /*0010*/ 	.short	0x0000
        /*0012*/ 	.short	0x0000
        /*0014*/ 	.byte	0x00, 0xf0, 0x01, 0x28


	//----- nvinfo : EIATTR_SPARSE_MMA_MASK
	.align		4
.L_182:
        /*0018*/ 	.byte	0x03, 0x50
        /*001a*/ 	.short	0x0000


	//----- nvinfo : EIATTR_MAXREG_COUNT
	.align		4
        /*001c*/ 	.byte	0x03, 0x1b
        /*001e*/ 	.short	0x00a8


	//----- nvinfo : EIATTR_MERCURY_ISA_VERSION
	.align		4
        /*0020*/ 	.byte	0x03, 0x5f
        /*0022*/ 	.short	0x0101


	//----- nvinfo : EIATTR_VRC_CTA_INIT_COUNT
	.align		4
        /*0024*/ 	.byte	0x02, 0x4a
	.zero		1
	.zero		1


	//----- nvinfo : EIATTR_EXIT_INSTR_OFFSETS
	.align		4
        /*0028*/ 	.byte	0x04, 0x1c
        /*002a*/ 	.short	(.L_184 - .L_183)


	//   ....[0]....
.L_183:
        /*002c*/ 	.word	0x00000010


	//----- nvinfo : EIATTR_MAX_THREADS
	.align		4
.L_184:
        /*0030*/ 	.byte	0x04, 0x05
        /*0032*/ 	.short	(.L_186 - .L_185)
.L_185:
        /*0034*/ 	.word	0x00000180
        /*0038*/ 	.word	0x00000001
        /*003c*/ 	.word	0x00000001


	//----- nvinfo : EIATTR_CBANK_PARAM_SIZE
	.align		4
.L_186:
        /*0040*/ 	.byte	0x03, 0x19
        /*0042*/ 	.short	0x0a00


	//----- nvinfo : EIATTR_PARAM_CBANK
	.align		4
        /*0044*/ 	.byte	0x04, 0x0a
        /*0046*/ 	.short	(.L_188 - .L_187)
	.align		4
.L_187:
        /*0048*/ 	.word	index@(.nv.constant0._ZN7cutlass13device_kernelIN5flash11enable_sm90INS1_16FlashAttnFwdSm90INS1_25CollectiveMainloopFwdSm90ILi2EN4cute5tupleIJNS5_1CILi1EEES8_S8_EEENS6_IJNS7_ILi128EEENS7_ILi80EEENS7_ILi256EEEEEELi256ENS_6half_tEfNS_4arch4Sm90ELb1ELb0ELb0ELb1ELb0ELb1ELb0ELb1ELb1ELb0ELb0ELb0EEENS1_21CollectiveEpilogueFwdINS6_IJSA_SC_SB_EEES9_SE_SG_Li256ELb1ELb0ELb0ELb0EEENS1_36VarlenDynamicPersistentTileSchedulerILi128ELi80ELi256ELi32ELb0ELb0ELb1ELb1ELb1ELb1EEEEEEEEEvNT_6ParamsE)
        /*004c*/ 	.short	0x0380
        /*004e*/ 	.short	0x0a00


	//----- nvinfo : EIATTR_SW_WAR
	.align		4
.L_188:
        /*0050*/ 	.byte	0x04, 0x36
        /*0052*/ 	.short	(.L_190 - .L_189)
.L_189:
        /*0054*/ 	.word	0x00000008
.L_190:


//--------------------- .nv.callgraph             --------------------------
	.section	.nv.callgraph,"",@"SHT_CUDA_CALLGRAPH"
	.align	4
	.sectionentsize	8
	.align		4
        /*0000*/ 	.word	0x00000000
	.align		4
        /*0004*/ 	.word	0xffffffff
	.align		4
        /*0008*/ 	.word	0x00000000
	.align		4
        /*000c*/ 	.word	0xfffffffe
	.align		4
        /*0010*/ 	.word	0x00000000
	.align		4
        /*0014*/ 	.word	0xfffffffd
	.align		4
        /*0018*/ 	.word	0x00000000
	.align		4
        /*001c*/ 	.word	0xfffffffc


//--------------------- .nv.constant4             --------------------------
	.section	.nv.constant4,"a",@progbits
	.align	8
	.align		8
.nv.constant4:
        /*0000*/ 	.dword	_ZN66_INTERNAL_4283bf05_30_flash_fwd_hdim256_fp16_sm90_cu_ee213261_37264cuda3std3__45__cpo5beginE
	.align		8
        /*0008*/ 	.dword	_ZN66_INTERNAL_4283bf05_30_flash_fwd_hdim256_fp16_sm90_cu_ee213261_37264cuda3std3__45__cpo3endE
	.align		8
        /*0010*/ 	.dword	_ZN66_INTERNAL_4283bf05_30_flash_fwd_hdim256_fp16_sm90_cu_ee213261_37264cuda3std3__45__cpo6cbeginE
	.align		8
        /*0018*/ 	.dword	_ZN66_INTERNAL_4283bf05_30_flash_fwd_hdim256_fp16_sm90_cu_ee213261_37264cuda3std3__45__cpo4cendE
	.align		8
        /*0020*/ 	.dword	_ZN66_INTERNAL_4283bf05_30_flash_fwd_hdim256_fp16_sm90_cu_ee213261_37264cuda3std3__468_GLOBAL__N__4283bf05_30_flash_fwd_hdim256_fp16_sm90_cu_ee213261_37266ignoreE
	.align		8
        /*0028*/ 	.dword	_ZN66_INTERNAL_4283bf05_30_flash_fwd_hdim256_fp16_sm90_cu_ee213261_37264cuda3std3__419piecewise_constructE
	.align		8
        /*0030*/ 	.dword	_ZN66_INTERNAL_4283bf05_30_flash_fwd_hdim256_fp16_sm90_cu_ee213261_37264cuda3std3__48in_placeE
	.align		8
        /*0038*/ 	.dword	_ZN66_INTERNAL_4283bf05_30_flash_fwd_hdim256_fp16_sm90_cu_ee213261_37264cuda3std6ranges3__45__cpo4swapE
	.align		8
        /*0040*/ 	.dword	_ZN66_INTERNAL_4283bf05_30_flash_fwd_hdim256_fp16_sm90_cu_ee213261_37264cuda3std6ranges3__45__cpo9iter_moveE
	.align		8
        /*0048*/ 	.dword	_ZN66_INTERNAL_4283bf05_30_flash_fwd_hdim256_fp16_sm90_cu_ee213261_37264cute7productE
	.align		8
        /*0050*/ 	.dword	_ZN66_INTERNAL_4283bf05_30_flash_fwd_hdim256_fp16_sm90_cu_ee213261_37264cute1_E


//--------------------- .text._ZN7cutlass13device_kernelIN5flash11enable_sm90INS1_16FlashAttnFwdSm90INS1_25CollectiveMainloopFwdSm90ILi2EN4cute5tupleIJNS5_1CILi1EEES8_S8_EEENS6_IJNS7_ILi128EEENS7_ILi80EEENS7_ILi256EEEEEELi256ENS_6half_tEfNS_4arch4Sm90ELb0ELb0ELb0ELb0ELb0ELb0ELb0ELb1ELb1ELb0ELb0ELb0EEENS1_21CollectiveEpilogueFwdINS6_IJSA_SC_SB_EEES9_SE_SG_Li256ELb0ELb0ELb0ELb0EEENS1_29StaticPersistentTileSchedulerILb0EEEEEEEEEvNT_6ParamsE --------------------------
	.section	.text._ZN7cutlass13device_kernelIN5flash11enable_sm90INS1_16FlashAttnFwdSm90INS1_25CollectiveMainloopFwdSm90ILi2EN4cute5tupleIJNS5_1CILi1EEES8_S8_EEENS6_IJNS7_ILi128EEENS7_ILi80EEENS7_ILi256EEEEEELi256ENS_6half_tEfNS_4arch4Sm90ELb0ELb0ELb0ELb0ELb0ELb0ELb0ELb1ELb1ELb0ELb0ELb0EEENS1_21CollectiveEpilogueFwdINS6_IJSA_SC_SB_EEES9_SE_SG_Li256ELb0ELb0ELb0ELb0EEENS1_29StaticPersistentTileSchedulerILb0EEEEEEEEEvNT_6ParamsE,"ax",@progbits
	.align	128
.text._ZN7cutlass13device_kernelIN5flash11enable_sm90INS1_16FlashAttnFwdSm90INS1_25CollectiveMainloopFwdSm90ILi2EN4cute5tupleIJNS5_1CILi1EEES8_S8_EEENS6_IJNS7_ILi128EEENS7_ILi80EEENS7_ILi256EEEEEELi256ENS_6half_tEfNS_4arch4Sm90ELb0ELb0ELb0ELb0ELb0ELb0ELb0ELb1ELb1ELb0ELb0ELb0EEENS1_21CollectiveEpilogueFwdINS6_IJSA_SC_SB_EEES9_SE_SG_Li256ELb0ELb0ELb0ELb0EEENS1_29StaticPersistentTileSchedulerILb0EEEEEEEEEvNT_6ParamsE:
        .type           _ZN7cutlass13device_kernelIN5flash11enable_sm90INS1_16FlashAttnFwdSm90INS1_25CollectiveMainloopFwdSm90ILi2EN4cute5tupleIJNS5_1CILi1EEES8_S8_EEENS6_IJNS7_ILi128EEENS7_ILi80EEENS7_ILi256EEEEEELi256ENS_6half_tEfNS_4arch4Sm90ELb0ELb0ELb0ELb0ELb0ELb0ELb0ELb1ELb1ELb0ELb0ELb0EEENS1_21CollectiveEpilogueFwdINS6_IJSA_SC_SB_EEES9_SE_SG_Li256ELb0ELb0ELb0ELb0EEENS1_29StaticPersistentTileSchedulerILb0EEEEEEEEEvNT_6ParamsE,@function
        .size           _ZN7cutlass13device_kernelIN5flash11enable_sm90INS1_16FlashAttnFwdSm90INS1_25CollectiveMainloopFwdSm90ILi2EN4cute5tupleIJNS5_1CILi1EEES8_S8_EEENS6_IJNS7_ILi128EEENS7_ILi80EEENS7_ILi256EEEEEELi256ENS_6half_tEfNS_4arch4Sm90ELb0ELb0ELb0ELb0ELb0ELb0ELb0ELb1ELb1ELb0ELb0ELb0EEENS1_21CollectiveEpilogueFwdINS6_IJSA_SC_SB_EEES9_SE_SG_Li256ELb0ELb0ELb0ELb0EEENS1_29StaticPersistentTileSchedulerILb0EEEEEEEEEvNT_6ParamsE,(.L_x_10 - _ZN7cutlass13device_kernelIN5flash11enable_sm90INS1_16FlashAttnFwdSm90INS1_25CollectiveMainloopFwdSm90ILi2EN4cute5tupleIJNS5_1CILi1EEES8_S8_EEENS6_IJNS7_ILi128EEENS7_ILi80EEENS7_ILi256EEEEEELi256ENS_6half_tEfNS_4arch4Sm90ELb0ELb0ELb0ELb0ELb0ELb0ELb0ELb1ELb1ELb0ELb0ELb0EEENS1_21CollectiveEpilogueFwdINS6_IJSA_SC_SB_EEES9_SE_SG_Li256ELb0ELb0ELb0ELb0EEENS1_29StaticPersistentTileSchedulerILb0EEEEEEEEEvNT_6ParamsE)
        .other          _ZN7cutlass13device_kernelIN5flash11enable_sm90INS1_16FlashAttnFwdSm90INS1_25CollectiveMainloopFwdSm90ILi2EN4cute5tupleIJNS5_1CILi1EEES8_S8_EEENS6_IJNS7_ILi128EEENS7_ILi80EEENS7_ILi256EEEEEELi256ENS_6half_tEfNS_4arch4Sm90ELb0ELb0ELb0ELb0ELb0ELb0ELb0ELb1ELb1ELb0ELb0ELb0EEENS1_21CollectiveEpilogueFwdINS6_IJSA_SC_SB_EEES9_SE_SG_Li256ELb0ELb0ELb0ELb0EEENS1_29StaticPersistentTileSchedulerILb0EEEEEEEEEvNT_6ParamsE,@"STO_CUDA_ENTRY STV_DEFAULT"
_ZN7cutlass13device_kernelIN5flash11enable_sm90INS1_16FlashAttnFwdSm90INS1_25CollectiveMainloopFwdSm90ILi2EN4cute5tupleIJNS5_1CILi1EEES8_S8_EEENS6_IJNS7_ILi128EEENS7_ILi80EEENS7_ILi256EEEEEELi256ENS_6half_tEfNS_4arch4Sm90ELb0ELb0ELb0ELb0ELb0ELb0ELb0ELb1ELb1ELb0ELb0ELb0EEENS1_21CollectiveEpilogueFwdINS6_IJSA_SC_SB_EEES9_SE_SG_Li256ELb0ELb0ELb0ELb0EEENS1_29StaticPersistentTileSchedulerILb0EEEEEEEEEvNT_6ParamsE:
[----:B------:R-:W-:Y:S01]  /*0000*/  LDC R1, c[0x0][0x37c] ;  /* 0x0000df00ff017b82 */ /* 0x000fe20000000800 */
[----:B------:R-:W-:Y:S05]  /*0010*/  EXIT ;  /* 0x000000000000794d */ /* 0x000fea0003800000 */
.L_x_0:
[----:B------:R-:W-:-:S00]  /*0020*/  BRA `(.L_x_0) ;  /* 0xfffffffc00fc7947 */ /* 0x000fc0000383ffff */
[----:B------:R-:W-:-:S00]  /*0030*/  NOP ;  /* 0x0000000000007918 */ /* 0x000fc00000000000 */
        /* <DEDUP_REMOVED lines=12> */
.L_x_10:


//--------------------- .text._ZN7cutlass13device_kernelIN5flash11enable_sm90INS1_16FlashAttnFwdSm90INS1_25CollectiveMainloopFwdSm90ILi2EN4cute5tupleIJNS5_1CILi2EEENS7_ILi1EEES9_EEENS6_IJNS7_ILi128EEENS7_ILi80EEENS7_ILi256EEEEEELi256ENS_6half_tEfNS_4arch4Sm90ELb0ELb0ELb0ELb0ELb0ELb0ELb0ELb1ELb1ELb0ELb0ELb0EEENS1_21CollectiveEpilogueFwdINS6_IJSB_SD_SC_EEESA_SF_SH_Li256ELb0ELb0ELb0ELb0EEENS1_29StaticPersistentTileSchedulerILb0EEEEEEEEEvNT_6ParamsE --------------------------
	.section	.text._ZN7cutlass13device_kernelIN5flash11enable_sm90INS1_16FlashAttnFwdSm90INS1_25CollectiveMainloopFwdSm90ILi2EN4cute5tupleIJNS5_1CILi2EEENS7_ILi1EEES9_EEENS6_IJNS7_ILi128EEENS7_ILi80EEENS7_ILi256EEEEEELi256ENS_6half_tEfNS_4arch4Sm90ELb0ELb0ELb0ELb0ELb0ELb0ELb0ELb1ELb1ELb0ELb0ELb0EEENS1_21CollectiveEpilogueFwdINS6_IJSB_SD_SC_EEESA_SF_SH_Li256ELb0ELb0ELb0ELb0EEENS1_29StaticPersistentTileSchedulerILb0EEEEEEEEEvNT_6ParamsE,"ax",@progbits
	.align	128
.text._ZN7cutlass13device_kernelIN5flash11enable_sm90INS1_16FlashAttnFwdSm90INS1_25CollectiveMainloopFwdSm90ILi2EN4cute5tupleIJNS5_1CILi2EEENS7_ILi1EEES9_EEENS6_IJNS7_ILi128EEENS7_ILi80EEENS7_ILi256EEEEEELi256ENS_6half_tEfNS_4arch4Sm90ELb0ELb0ELb0ELb0ELb0ELb0ELb0ELb1ELb1ELb0ELb0ELb0EEENS1_21CollectiveEpilogueFwdINS6_IJSB_SD_SC_EEESA_SF_SH_Li256ELb0ELb0ELb0ELb0EEENS1_29StaticPersistentTileSchedulerILb0EEEEEEEEEvNT_6ParamsE:
        .type           _ZN7cutlass13device_kernelIN5flash11enable_sm90INS1_16FlashAttnFwdSm90INS1_25CollectiveMainloopFwdSm90ILi2EN4cute5tupleIJNS5_1CILi2EEENS7_ILi1EEES9_EEENS6_IJNS7_ILi128EEENS7_ILi80EEENS7_ILi256EEEEEELi256ENS_6half_tEfNS_4arch4Sm90ELb0ELb0ELb0ELb0ELb0ELb0ELb0ELb1ELb1ELb0ELb0ELb0EEENS1_21CollectiveEpilogueFwdINS6_IJSB_SD_SC_EEESA_SF_SH_Li256ELb0ELb0ELb0ELb0EEENS1_29StaticPersistentTileSchedulerILb0EEEEEEEEEvNT_6ParamsE,@function
        .size           _ZN7cutlass13device_kernelIN5flash11enable_sm90INS1_16FlashAttnFwdSm90INS1_25CollectiveMainloopFwdSm90ILi2EN4cute5tupleIJNS5_1CILi2EEENS7_ILi1EEES9_EEENS6_IJNS7_ILi128EEENS7_ILi80EEENS7_ILi256EEEEEELi256ENS_6half_tEfNS_4arch4Sm90ELb0ELb0ELb0ELb0ELb0ELb0ELb0ELb1ELb1ELb0ELb0ELb0EEENS1_21CollectiveEpilogueFwdINS6_IJSB_SD_SC_EEESA_SF_SH_Li256ELb0ELb0ELb0ELb0EEENS1_29StaticPersistentTileSchedulerILb0EEEEEEEEEvNT_6ParamsE,(.L_x_11 - _ZN7cutlass13device_kernelIN5flash11enable_sm90INS1_16FlashAttnFwdSm90INS1_25CollectiveMainloopFwdSm90ILi2EN4cute5tupleIJNS5_1CILi2EEENS7_ILi1EEES9_EEENS6_IJNS7_ILi128EEENS7_ILi80EEENS7_ILi256EEEEEELi256ENS_6half_tEfNS_4arch4Sm90ELb0ELb0ELb0ELb0ELb0ELb0ELb0ELb1ELb1ELb0ELb0ELb0EEENS1_21CollectiveEpilogueFwdINS6_IJSB_SD_SC_EEESA_SF_SH_Li256ELb0ELb0ELb0ELb0EEENS1_29StaticPersistentTileSchedulerILb0EEEEEEEEEvNT_6ParamsE)
        .other          _ZN7cutlass13device_kernelIN5flash11enable_sm90INS1_16FlashAttnFwdSm90INS1_25CollectiveMainloopFwdSm90ILi2EN4cute5tupleIJNS5_1CILi2EEENS7_ILi1EEES9_EEENS6_IJNS7_ILi128EEENS7_ILi80EEENS7_ILi256EEEEEELi256ENS_6half_tEfNS_4arch4Sm90ELb0ELb0ELb0ELb0ELb0ELb0ELb0ELb1ELb1ELb0ELb0ELb0EEENS1_21CollectiveEpilogueFwdINS6_IJSB_SD_SC_EEESA_SF_SH_Li256ELb0ELb0ELb0ELb0EEENS1_29StaticPersistentTileSchedulerILb0EEEEEEEEEvNT_6ParamsE,@"STO_CUDA_ENTRY STV_DEFAULT"
_ZN7cutlass13device_kernelIN5flash11enable_sm90INS1_16FlashAttnFwdSm90INS1_25CollectiveMainloopFwdSm90ILi2EN4cute5tupleIJNS5_1CILi2EEENS7_ILi1EEES9_EEENS6_IJNS7_ILi128EEENS7_ILi80EEENS7_ILi256EEEEEELi256ENS_6half_tEfNS_4arch4Sm90ELb0ELb0ELb0ELb0ELb0ELb0ELb0ELb1ELb1ELb0ELb0ELb0EEENS1_21CollectiveEpilogueFwdINS6_IJSB_SD_SC_EEESA_SF_SH_Li256ELb0ELb0ELb0ELb0EEENS1_29StaticPersistentTileSchedulerILb0EEEEEEEEEvNT_6ParamsE:
[----:B------:R-:W-:Y:S01]  /*0000*/  LDC R1, c[0x0][0x37c] ;  /* 0x0000df00ff017b82 */ /* 0x000fe20000000800 */
[----:B------:R-:W-:Y:S05]  /*0010*/  EXIT ;  /* 0x000000000000794d */ /* 0x000fea0003800000 */
.L_x_1:
        /* <DEDUP_REMOVED lines=14> */
.L_x_11:


//--------------------- .text._ZN7cutlass13device_kernelIN5flash11enable_sm90INS1_16FlashAttnFwdSm90INS1_25CollectiveMainloopFwdSm90ILi2EN4cute5tupleIJNS5_1CILi1EEES8_S8_EEENS6_IJNS7_ILi128EEENS7_ILi80EEENS7_ILi256EEEEEELi256ENS_6half_tEfNS_4arch4Sm90ELb0ELb0ELb0ELb1ELb0ELb0ELb0ELb1ELb1ELb0ELb0ELb0EEENS1_21CollectiveEpilogueFwdINS6_IJSA_SC_SB_EEES9_SE_SG_Li256ELb1ELb0ELb0ELb0EEENS1_36VarlenDynamicPersistentTileSchedulerILi128ELi80ELi256ELi32ELb0ELb0ELb1ELb0ELb1ELb1EEEEEEEEEvNT_6ParamsE --------------------------
	.section	.text._ZN7cutlass13device_kernelIN5flash11enable_sm90INS1_16FlashAttnFwdSm90INS1_25CollectiveMainloopFwdSm90ILi2EN4cute5tupleIJNS5_1CILi1EEES8_S8_EEENS6_IJNS7_ILi128EEENS7_ILi80EEENS7_ILi256EEEEEELi256ENS_6half_tEfNS_4arch4Sm90ELb0ELb0ELb0ELb1ELb0ELb0ELb0ELb1ELb1ELb0ELb0ELb0EEENS1_21CollectiveEpilogueFwdINS6_IJSA_SC_SB_EEES9_SE_SG_Li256ELb1ELb0ELb0ELb0EEENS1_36VarlenDynamicPersistentTileSchedulerILi128ELi80ELi256ELi32ELb0ELb0ELb1ELb0ELb1ELb1EEEEEEEEEvNT_6ParamsE,"ax",@progbits
	.align	128
.text._ZN7cutlass13device_kernelIN5flash11enable_sm90INS1_16FlashAttnFwdSm90INS1_25CollectiveMainloopFwdSm90ILi2EN4cute5tupleIJNS5_1CILi1EEES8_S8_EEENS6_IJNS7_ILi128EEENS7_ILi80EEENS7_ILi256EEEEEELi256ENS_6half_tEfNS_4arch4Sm90ELb0ELb0ELb0ELb1ELb0ELb0ELb0ELb1ELb1ELb0ELb0ELb0EEENS1_21CollectiveEpilogueFwdINS6_IJSA_SC_SB_EEES9_SE_SG_Li256ELb1ELb0ELb0ELb0EEENS1_36VarlenDynamicPersistentTileSchedulerILi128ELi80ELi256ELi32ELb0ELb0ELb1ELb0ELb1ELb1EEEEEEEEEvNT_6ParamsE:
        .type           _ZN7cutlass13device_kernelIN5flash11enable_sm90INS1_16FlashAttnFwdSm90INS1_25CollectiveMainloopFwdSm90ILi2EN4cute5tupleIJNS5_1CILi1EEES8_S8_EEENS6_IJNS7_ILi128EEENS7_ILi80EEENS7_ILi256EEEEEELi256ENS_6half_tEfNS_4arch4Sm90ELb0ELb0ELb0ELb1ELb0ELb0ELb0ELb1ELb1ELb0ELb0ELb0EEENS1_21CollectiveEpilogueFwdINS6_IJSA_SC_SB_EEES9_SE_SG_Li256ELb1ELb0ELb0ELb0EEENS1_36VarlenDynamicPersistentTileSchedulerILi128ELi80ELi256ELi32ELb0ELb0ELb1ELb0ELb1ELb1EEEEEEEEEvNT_6ParamsE,@function
        .size           _ZN7cutlass13device_kernelIN5flash11enable_sm90INS1_16FlashAttnFwdSm90INS1_25CollectiveMainloopFwdSm90ILi2EN4cute5tupleIJNS5_1CILi1EEES8_S8_EEENS6_IJNS7_ILi128EEENS7_ILi80EEENS7_ILi256EEEEEELi256ENS_6half_tEfNS_4arch4Sm90ELb0ELb0ELb0ELb1ELb0ELb0ELb0ELb1ELb1ELb0ELb0ELb0EEENS1_21CollectiveEpilogueFwdINS6_IJSA_SC_SB_EEES9_SE_SG_Li256ELb1ELb0ELb0ELb0EEENS1_36VarlenDynamicPersistentTileSchedulerILi128ELi80ELi256ELi32ELb0ELb0ELb1ELb0ELb1ELb1EEEEEEEEEvNT_6ParamsE,(.L_x_12 - _ZN7cutlass13device_kernelIN5flash11enable_sm90INS1_16FlashAttnFwdSm90INS1_25CollectiveMainloopFwdSm90ILi2EN4cute5tupleIJNS5_1CILi1EEES8_S8_EEENS6_IJNS7_ILi128EEENS7_ILi80EEENS7_ILi256EEEEEELi256ENS_6half_tEfNS_4arch4Sm90ELb0ELb0ELb0ELb1ELb0ELb0ELb0ELb1ELb1ELb0ELb0ELb0EEENS1_21CollectiveEpilogueFwdINS6_IJSA_SC_SB_EEES9_SE_SG_Li256ELb1ELb0ELb0ELb0EEENS1_36VarlenDynamicPersistentTileSchedulerILi128ELi80ELi256ELi32ELb0ELb0ELb1ELb0ELb1ELb1EEEEEEEEEvNT_6ParamsE)
        .other          _ZN7cutlass13device_kernelIN5flash11enable_sm90INS1_16FlashAttnFwdSm90INS1_25CollectiveMainloopFwdSm90ILi2EN4cute5tupleIJNS5_1CILi1EEES8_S8_EEENS6_IJNS7_ILi128EEENS7_ILi80EEENS7_ILi256EEEEEELi256ENS_6half_tEfNS_4arch4Sm90ELb0ELb0ELb0ELb1ELb0ELb0ELb0ELb1ELb1ELb0ELb0ELb0EEENS1_21CollectiveEpilogueFwdINS6_IJSA_SC_SB_EEES9_SE_SG_Li256ELb1ELb0ELb0ELb0EEENS1_36VarlenDynamicPersistentTileSchedulerILi128ELi80ELi256ELi32ELb0ELb0ELb1ELb0ELb1ELb1EEEEEEEEEvNT_6ParamsE,@"STO_CUDA_ENTRY STV_DEFAULT"
_ZN7cutlass13device_kernelIN5flash11enable_sm90INS1_16FlashAttnFwdSm90INS1_25CollectiveMainloopFwdSm90ILi2EN4cute5tupleIJNS5_1CILi1EEES8_S8_EEENS6_IJNS7_ILi128EEENS7_ILi80EEENS7_ILi256EEEEEELi256ENS_6half_tEfNS_4arch4Sm90ELb0ELb0ELb0ELb1ELb0ELb0ELb0ELb1ELb1ELb0ELb0ELb0EEENS1_21CollectiveEpilogueFwdINS6_IJSA_SC_SB_EEES9_SE_SG_Li256ELb1ELb0ELb0ELb0EEENS1_36VarlenDynamicPersistentTileSchedulerILi128ELi80ELi256ELi32ELb0ELb0ELb1ELb0ELb1ELb1EEEEEEEEEvNT_6ParamsE:
[----:B------:R-:W-:Y:S01]  /*0000*/  LDC R1, c[0x0][0x37c] ;  /* 0x0000df00ff017b82 */ /* 0x000fe20000000800 */
[----:B------:R-:W-:Y:S05]  /*0010*/  EXIT ;  /* 0x000000000000794d */ /* 0x000fea0003800000 */
.L_x_2:
        /* <DEDUP_REMOVED lines=14> */
.L_x_12:


//--------------------- .text._ZN7cutlass13device_kernelIN5flash11enable_sm90INS1_16FlashAttnFwdSm90INS1_25CollectiveMainloopFwdSm90ILi2EN4cute5tupleIJNS5_1CILi1EEES8_S8_EEENS6_IJNS7_ILi128EEENS7_ILi80EEENS7_ILi256EEEEEELi256ENS_6half_tEfNS_4arch4Sm90ELb0ELb0ELb0ELb1ELb0ELb1ELb0ELb1ELb1ELb0ELb0ELb0EEENS1_21CollectiveEpilogueFwdINS6_IJSA_SC_SB_EEES9_SE_SG_Li256ELb1ELb0ELb0ELb0EEENS1_36VarlenDynamicPersistentTileSchedulerILi128ELi80ELi256ELi32ELb0ELb0ELb1ELb0ELb1ELb1EEEEEEEEEvNT_6ParamsE --------------------------
	.section	.text._ZN7cutlass13device_kernelIN5flash11enable_sm90INS1_16FlashAttnFwdSm90INS1_25CollectiveMainloopFwdSm90ILi2EN4cute5tupleIJNS5_1CILi1EEES8_S8_EEENS6_IJNS7_ILi128EEENS7_ILi80EEENS7_ILi256EEEEEELi256ENS_6half_tEfNS_4arch4Sm90ELb0ELb0ELb0ELb1ELb0ELb1ELb0ELb1ELb1ELb0ELb0ELb0EEENS1_21CollectiveEpilogueFwdINS6_IJSA_SC_SB_EEES9_SE_SG_Li256ELb1ELb0ELb0ELb0EEENS1_36VarlenDynamicPersistentTileSchedulerILi128ELi80ELi256ELi32ELb0ELb0ELb1ELb0ELb1ELb1EEEEEEEEEvNT_6ParamsE,"ax",@progbits
	.align	128
.text._ZN7cutlass13device_kernelIN5flash11enable_sm90INS1_16FlashAttnFwdSm90INS1_25CollectiveMainloopFwdSm90ILi2EN4cute5tupleIJNS5_1CILi1EEES8_S8_EEENS6_IJNS7_ILi128EEENS7_ILi80EEENS7_ILi256EEEEEELi256ENS_6half_tEfNS_4arch4Sm90ELb0ELb0ELb0ELb1ELb0ELb1ELb0ELb1ELb1ELb0ELb0ELb0EEENS1_21CollectiveEpilogueFwdINS6_IJSA_SC_SB_EEES9_SE_SG_Li256ELb1ELb0ELb0ELb0EEENS1_36VarlenDynamicPersistentTileSchedulerILi128ELi80ELi256ELi32ELb0ELb0ELb1ELb0ELb1ELb1EEEEEEEEEvNT_6ParamsE:
        .type           _ZN7cutlass13device_kernelIN5flash11enable_sm90INS1_16FlashAttnFwdSm90INS1_25CollectiveMainloopFwdSm90ILi2EN4cute5tupleIJNS5_1CILi1EEES8_S8_EEENS6_IJNS7_ILi128EEENS7_ILi80EEENS7_ILi256EEEEEELi256ENS_6half_tEfNS_4arch4Sm90ELb0ELb0ELb0ELb1ELb0ELb1ELb0ELb1ELb1ELb0ELb0ELb0EEENS1_21CollectiveEpilogueFwdINS6_IJSA_SC_SB_EEES9_SE_SG_Li256ELb1ELb0ELb0ELb0EEENS1_36VarlenDynamicPersistentTileSchedulerILi128ELi80ELi256ELi32ELb0ELb0ELb1ELb0ELb1ELb1EEEEEEEEEvNT_6ParamsE,@function
        .size           _ZN7cutlass13device_kernelIN5flash11enable_sm90INS1_16FlashAttnFwdSm90INS1_25CollectiveMainloopFwdSm90ILi2EN4cute5tupleIJNS5_1CILi1EEES8_S8_EEENS6_IJNS7_ILi128EEENS7_ILi80EEENS7_ILi256EEEEEELi256ENS_6half_tEfNS_4arch4Sm90ELb0ELb0ELb0ELb1ELb0ELb1ELb0ELb1ELb1ELb0ELb0ELb0EEENS1_21CollectiveEpilogueFwdINS6_IJSA_SC_SB_EEES9_SE_SG_Li256ELb1ELb0ELb0ELb0EEENS1_36VarlenDynamicPersistentTileSchedulerILi128ELi80ELi256ELi32ELb0ELb0ELb1ELb0ELb1ELb1EEEEEEEEEvNT_6ParamsE,(.L_x_13 - _ZN7cutlass13device_kernelIN5flash11enable_sm90INS1_16FlashAttnFwdSm90INS1_25CollectiveMainloopFwdSm90ILi2EN4cute5tupleIJNS5_1CILi1EEES8_S8_EEENS6_IJNS7_ILi128EEENS7_ILi80EEENS7_ILi256EEEEEELi256ENS_6half_tEfNS_4arch4Sm90ELb0ELb0ELb0ELb1ELb0ELb1ELb0ELb1ELb1ELb0ELb0ELb0EEENS1_21CollectiveEpilogueFwdINS6_IJSA_SC_SB_EEES9_SE_SG_Li256ELb1ELb0ELb0ELb0EEENS1_36VarlenDynamicPersistentTileSchedulerILi128ELi80ELi256ELi32ELb0ELb0ELb1ELb0ELb1ELb1EEEEEEEEEvNT_6ParamsE)
        .other          _ZN7cutlass13device_kernelIN5flash11enable_sm90INS1_16FlashAttnFwdSm90INS1_25CollectiveMainloopFwdSm90ILi2EN4cute5tupleIJNS5_1CILi1EEES8_S8_EEENS6_IJNS7_ILi128EEENS7_ILi80EEENS7_ILi256EEEEEELi256ENS_6half_tEfNS_4arch4Sm90ELb0ELb0ELb0ELb1ELb0ELb1ELb0ELb1ELb1ELb0ELb0ELb0EEENS1_21CollectiveEpilogueFwdINS6_IJSA_SC_SB_EEES9_SE_SG_Li256ELb1ELb0ELb0ELb0EEENS1_36VarlenDynamicPersistentTileSchedulerILi128ELi80ELi256ELi32ELb0ELb0ELb1ELb0ELb1ELb1EEEEEEEEEvNT_6ParamsE,@"STO_CUDA_ENTRY STV_DEFAULT"
_ZN7cutlass13device_kernelIN5flash11enable_sm90INS1_16FlashAttnFwdSm90INS1_25CollectiveMainloopFwdSm90ILi2EN4cute5tupleIJNS5_1CILi1EEES8_S8_EEENS6_IJNS7_ILi128EEENS7_ILi80EEENS7_ILi256EEEEEELi256ENS_6half_tEfNS_4arch4Sm90ELb0ELb0ELb0ELb1ELb0ELb1ELb0ELb1ELb1ELb0ELb0ELb0EEENS1_21CollectiveEpilogueFwdINS6_IJSA_SC_SB_EEES9_SE_SG_Li256ELb1ELb0ELb0ELb0EEENS1_36VarlenDynamicPersistentTileSchedulerILi128ELi80ELi256ELi32ELb0ELb0ELb1ELb0ELb1ELb1EEEEEEEEEvNT_6ParamsE:
[----:B------:R-:W-:Y:S01]  /*0000*/  LDC R1, c[0x0][0x37c] ;  /* 0x0000df00ff017b82 */ /* 0x000fe20000000800 */
[----:B------:R-:W-:Y:S05]  /*0010*/  EXIT ;  /* 0x000000000000794d */ /* 0x000fea0003800000 */
.L_x_3:
        /* <DEDUP_REMOVED lines=14> */
.L_x_13:


//--------------------- .text._ZN7cutlass13device_kernelIN5flash11enable_sm90INS1_16FlashAttnFwdSm90INS1_25CollectiveMainloopFwdSm90ILi2EN4cute5tupleIJNS5_1CILi1EEES8_S8_EEENS6_IJNS7_ILi128EEENS7_ILi64EEENS7_ILi256EEEEEELi256ENS_6half_tEfNS_4arch4Sm90ELb0ELb1ELb0ELb0ELb0ELb0ELb0ELb1ELb1ELb0ELb0ELb0EEENS1_21CollectiveEpilogueFwdINS6_IJSA_SC_SB_EEES9_SE_SG_Li256ELb0ELb0ELb0ELb0EEENS1_30DynamicPersistentTileSchedulerILi256ELi32ELb0ELb0ELb1EEEEEEEEEvNT_6ParamsE --------------------------
	.section	.text._ZN7cutlass13device_kernelIN5flash11enable_sm90INS1_16FlashAttnFwdSm90INS1_25CollectiveMainloopFwdSm90ILi2EN4cute5tupleIJNS5_1CILi1EEES8_S8_EEENS6_IJNS7_ILi128EEENS7_ILi64EEENS7_ILi256EEEEEELi256ENS_6half_tEfNS_4arch4Sm90ELb0ELb1ELb0ELb0ELb0ELb0ELb0ELb1ELb1ELb0ELb0ELb0EEENS1_21CollectiveEpilogueFwdINS6_IJSA_SC_SB_EEES9_SE_SG_Li256ELb0ELb0ELb0ELb0EEENS1_30DynamicPersistentTileSchedulerILi256ELi32ELb0ELb0ELb1EEEEEEEEEvNT_6ParamsE,"ax",@progbits
	.align	128
.text._ZN7cutlass13device_kernelIN5flash11enable_sm90INS1_16FlashAttnFwdSm90INS1_25CollectiveMainloopFwdSm90ILi2EN4cute5tupleIJNS5_1CILi1EEES8_S8_EEENS6_IJNS7_ILi128EEENS7_ILi64EEENS7_ILi256EEEEEELi256ENS_6half_tEfNS_4arch4Sm90ELb0ELb1ELb0ELb0ELb0ELb0ELb0ELb1ELb1ELb0ELb0ELb0EEENS1_21CollectiveEpilogueFwdINS6_IJSA_SC_SB_EEES9_SE_SG_Li256ELb0ELb0ELb0ELb0EEENS1_30DynamicPersistentTileSchedulerILi256ELi32ELb0ELb0ELb1EEEEEEEEEvNT_6ParamsE:
        .type           _ZN7cutlass13device_kernelIN5flash11enable_sm90INS1_16FlashAttnFwdSm90INS1_25CollectiveMainloopFwdSm90ILi2EN4cute5tupleIJNS5_1CILi1EEES8_S8_EEENS6_IJNS7_ILi128EEENS7_ILi64EEENS7_ILi256EEEEEELi256ENS_6half_tEfNS_4arch4Sm90ELb0ELb1ELb0ELb0ELb0ELb0ELb0ELb1ELb1ELb0ELb0ELb0EEENS1_21CollectiveEpilogueFwdINS6_IJSA_SC_SB_EEES9_SE_SG_Li256ELb0ELb0ELb0ELb0EEENS1_30DynamicPersistentTileSchedulerILi256ELi32ELb0ELb0ELb1EEEEEEEEEvNT_6ParamsE,@function
        .size           _ZN7cutlass13device_kernelIN5flash11enable_sm90INS1_16FlashAttnFwdSm90INS1_25CollectiveMainloopFwdSm90ILi2EN4cute5tupleIJNS5_1CILi1EEES8_S8_EEENS6_IJNS7_ILi128EEENS7_ILi64EEENS7_ILi256EEEEEELi256ENS_6half_tEfNS_4arch4Sm90ELb0ELb1ELb0ELb0ELb0ELb0ELb0ELb1ELb1ELb0ELb0ELb0EEENS1_21CollectiveEpilogueFwdINS6_IJSA_SC_SB_EEES9_SE_SG_Li256ELb0ELb0ELb0ELb0EEENS1_30DynamicPersistentTileSchedulerILi256ELi32ELb0ELb0ELb1EEEEEEEEEvNT_6ParamsE,(.L_x_14 - _ZN7cutlass13device_kernelIN5flash11enable_sm90INS1_16FlashAttnFwdSm90INS1_25CollectiveMainloopFwdSm90ILi2EN4cute5tupleIJNS5_1CILi1EEES8_S8_EEENS6_IJNS7_ILi128EEENS7_ILi64EEENS7_ILi256EEEEEELi256ENS_6half_tEfNS_4arch4Sm90ELb0ELb1ELb0ELb0ELb0ELb0ELb0ELb1ELb1ELb0ELb0ELb0EEENS1_21CollectiveEpilogueFwdINS6_IJSA_SC_SB_EEES9_SE_SG_Li256ELb0ELb0ELb0ELb0EEENS1_30DynamicPersistentTileSchedulerILi256ELi32ELb0ELb0ELb1EEEEEEEEEvNT_6ParamsE)
        .other          _ZN7cutlass13device_kernelIN5flash11enable_sm90INS1_16FlashAttnFwdSm90INS1_25CollectiveMainloopFwdSm90ILi2EN4cute5tupleIJNS5_1CILi1EEES8_S8_EEENS6_IJNS7_ILi128EEENS7_ILi64EEENS7_ILi256EEEEEELi256ENS_6half_tEfNS_4arch4Sm90ELb0ELb1ELb0ELb0ELb0ELb0ELb0ELb1ELb1ELb0ELb0ELb0EEENS1_21CollectiveEpilogueFwdINS6_IJSA_SC_SB_EEES9_SE_SG_Li256ELb0ELb0ELb0ELb0EEENS1_30DynamicPersistentTileSchedulerILi256ELi32ELb0ELb0ELb1EEEEEEEEEvNT_6ParamsE,@"STO_CUDA_ENTRY STV_DEFAULT"
_ZN7cutlass13device_kernelIN5flash11enable_sm90INS1_16FlashAttnFwdSm90INS1_25CollectiveMainloopFwdSm90ILi2EN4cute5tupleIJNS5_1CILi1EEES8_S8_EEENS6_IJNS7_ILi128EEENS7_ILi64EEENS7_ILi256EEEEEELi256ENS_6half_tEfNS_4arch4Sm90ELb0ELb1ELb0ELb0ELb0ELb0ELb0ELb1ELb1ELb0ELb0ELb0EEENS1_21CollectiveEpilogueFwdINS6_IJSA_SC_SB_EEES9_SE_SG_Li256ELb0ELb0ELb0ELb0EEENS1_30DynamicPersistentTileSchedulerILi256ELi32ELb0ELb0ELb1EEEEEEEEEvNT_6ParamsE:
[----:B------:R-:W-:Y:S01]  /*0000*/  LDC R1, c[0x0][0x37c] ;  /* 0x0000df00ff017b82 */ /* 0x000fe20000000800 */
[----:B------:R-:W-:Y:S05]  /*0010*/  EXIT ;  /* 0x000000000000794d */ /* 0x000fea0003800000 */
.L_x_4:
        /* <DEDUP_REMOVED lines=14> */
.L_x_14:


//--------------------- .text._ZN7cutlass13device_kernelIN5flash11enable_sm90INS1_16FlashAttnFwdSm90INS1_25CollectiveMainloopFwdSm90ILi2EN4cute5tupleIJNS5_1CILi1EEES8_S8_EEENS6_IJNS7_ILi128EEENS7_ILi64EEENS7_ILi256EEEEEELi256ENS_6half_tEfNS_4arch4Sm90ELb0ELb1ELb0ELb1ELb0ELb0ELb0ELb1ELb1ELb0ELb0ELb0EEENS1_21CollectiveEpilogueFwdINS6_IJSA_SC_SB_EEES9_SE_SG_Li256ELb1ELb0ELb0ELb0EEENS1_36VarlenDynamicPersistentTileSchedulerILi128ELi64ELi256ELi32ELb0ELb0ELb1ELb1ELb0ELb1EEEEEEEEEvNT_6ParamsE --------------------------
	.section	.text._ZN7cutlass13device_kernelIN5flash11enable_sm90INS1_16FlashAttnFwdSm90INS1_25CollectiveMainloopFwdSm90ILi2EN4cute5tupleIJNS5_1CILi1EEES8_S8_EEENS6_IJNS7_ILi128EEENS7_ILi64EEENS7_ILi256EEEEEELi256ENS_6half_tEfNS_4arch4Sm90ELb0ELb1ELb0ELb1ELb0ELb0ELb0ELb1ELb1ELb0ELb0ELb0EEENS1_21CollectiveEpilogueFwdINS6_IJSA_SC_SB_EEES9_SE_SG_Li256ELb1ELb0ELb0ELb0EEENS1_36VarlenDynamicPersistentTileSchedulerILi128ELi64ELi256ELi32ELb0ELb0ELb1ELb1ELb0ELb1EEEEEEEEEvNT_6ParamsE,"ax",@progbits
	.align	128
.text._ZN7cutlass13device_kernelIN5flash11enable_sm90INS1_16FlashAttnFwdSm90INS1_25CollectiveMainloopFwdSm90ILi2EN4cute5tupleIJNS5_1CILi1EEES8_S8_EEENS6_IJNS7_ILi128EEENS7_ILi64EEENS7_ILi256EEEEEELi256ENS_6half_tEfNS_4arch4Sm90ELb0ELb1ELb0ELb1ELb0ELb0ELb0ELb1ELb1ELb0ELb0ELb0EEENS1_21CollectiveEpilogueFwdINS6_IJSA_SC_SB_EEES9_SE_SG_Li256ELb1ELb0ELb0ELb0EEENS1_36VarlenDynamicPersistentTileSchedulerILi128ELi64ELi256ELi32ELb0ELb0ELb1ELb1ELb0ELb1EEEEEEEEEvNT_6ParamsE:
        .type           _ZN7cutlass13device_kernelIN5flash11enable_sm90INS1_16FlashAttnFwdSm90INS1_25CollectiveMainloopFwdSm90ILi2EN4cute5tupleIJNS5_1CILi1EEES8_S8_EEENS6_IJNS7_ILi128EEENS7_ILi64EEENS7_ILi256EEEEEELi256ENS_6half_tEfNS_4arch4Sm90ELb0ELb1ELb0ELb1ELb0ELb0ELb0ELb1ELb1ELb0ELb0ELb0EEENS1_21CollectiveEpilogueFwdINS6_IJSA_SC_SB_EEES9_SE_SG_Li256ELb1ELb0ELb0ELb0EEENS1_36VarlenDynamicPersistentTileSchedulerILi128ELi64ELi256ELi32ELb0ELb0ELb1ELb1ELb0ELb1EEEEEEEEEvNT_6ParamsE,@function
        .size           _ZN7cutlass13device_kernelIN5flash11enable_sm90INS1_16FlashAttnFwdSm90INS1_25CollectiveMainloopFwdSm90ILi2EN4cute5tupleIJNS5_1CILi1EEES8_S8_EEENS6_IJNS7_ILi128EEENS7_ILi64EEENS7_ILi256EEEEEELi256ENS_6half_tEfNS_4arch4Sm90ELb0ELb1ELb0ELb1ELb0ELb0ELb0ELb1ELb1ELb0ELb0ELb0EEENS1_21CollectiveEpilogueFwdINS6_IJSA_SC_SB_EEES9_SE_SG_Li256ELb1ELb0ELb0ELb0EEENS1_36VarlenDynamicPersistentTileSchedulerILi128ELi64ELi256ELi32ELb0ELb0ELb1ELb1ELb0ELb1EEEEEEEEEvNT_6ParamsE,(.L_x_15 - _ZN7cutlass13device_kernelIN5flash11enable_sm90INS1_16FlashAttnFwdSm90INS1_25CollectiveMainloopFwdSm90ILi2EN4cute5tupleIJNS5_1CILi1EEES8_S8_EEENS6_IJNS7_ILi128EEENS7_ILi64EEENS7_ILi256EEEEEELi256ENS_6half_tEfNS_4arch4Sm90ELb0ELb1ELb0ELb1ELb0ELb0ELb0ELb1ELb1ELb0ELb0ELb0EEENS1_21CollectiveEpilogueFwdINS6_IJSA_SC_SB_EEES9_SE_SG_Li256ELb1ELb0ELb0ELb0EEENS1_36VarlenDynamicPersistentTileSchedulerILi128ELi64ELi256ELi32ELb0ELb0ELb1ELb1ELb0ELb1EEEEEEEEEvNT_6ParamsE)
        .other          _ZN7cutlass13device_kernelIN5flash11enable_sm90INS1_16FlashAttnFwdSm90INS1_25CollectiveMainloopFwdSm90ILi2EN4cute5tupleIJNS5_1CILi1EEES8_S8_EEENS6_IJNS7_ILi128EEENS7_ILi64EEENS7_ILi256EEEEEELi256ENS_6half_tEfNS_4arch4Sm90ELb0ELb1ELb0ELb1ELb0ELb0ELb0ELb1ELb1ELb0ELb0ELb0EEENS1_21CollectiveEpilogueFwdINS6_IJSA_SC_SB_EEES9_SE_SG_Li256ELb1ELb0ELb0ELb0EEENS1_36VarlenDynamicPersistentTileSchedulerILi128ELi64ELi256ELi32ELb0ELb0ELb1ELb1ELb0ELb1EEEEEEEEEvNT_6ParamsE,@"STO_CUDA_ENTRY STV_DEFAULT"
_ZN7cutlass13device_kernelIN5flash11enable_sm90INS1_16FlashAttnFwdSm90INS1_25CollectiveMainloopFwdSm90ILi2EN4cute5tupleIJNS5_1CILi1EEES8_S8_EEENS6_IJNS7_ILi128EEENS7_ILi64EEENS7_ILi256EEEEEELi256ENS_6half_tEfNS_4arch4Sm90ELb0ELb1ELb0ELb1ELb0ELb0ELb0ELb1ELb1ELb0ELb0ELb0EEENS1_21CollectiveEpilogueFwdINS6_IJSA_SC_SB_EEES9_SE_SG_Li256ELb1ELb0ELb0ELb0EEENS1_36VarlenDynamicPersistentTileSchedulerILi128ELi64ELi256ELi32ELb0ELb0ELb1ELb1ELb0ELb1EEEEEEEEEvNT_6ParamsE:
[----:B------:R-:W-:Y:S01]  /*0000*/  LDC R1, c[0x0][0x37c] ;  /* 0x0000df00ff017b82 */ /* 0x000fe20000000800 */
[----:B------:R-:W-:Y:S05]  /*0010*/  EXIT ;  /* 0x000000000000794d */ /* 0x000fea0003800000 */
.L_x_5:
        /* <DEDUP_REMOVED lines=14> */
.L_x_15:


//--------------------- .text._ZN7cutlass13device_kernelIN5flash11enable_sm90INS1_16FlashAttnFwdSm90INS1_25CollectiveMainloopFwdSm90ILi2EN4cute5tupleIJNS5_1CILi1EEES8_S8_EEENS6_IJNS7_ILi128EEENS7_ILi64EEENS7_ILi256EEEEEELi256ENS_6half_tEfNS_4arch4Sm90ELb0ELb1ELb0ELb1ELb0ELb1ELb0ELb1ELb1ELb0ELb0ELb0EEENS1_21CollectiveEpilogueFwdINS6_IJSA_SC_SB_EEES9_SE_SG_Li256ELb1ELb0ELb0ELb0EEENS1_36VarlenDynamicPersistentTileSchedulerILi128ELi64ELi256ELi32ELb0ELb0ELb1ELb1ELb0ELb1EEEEEEEEEvNT_6ParamsE --------------------------
	.section	.text._ZN7cutlass13device_kernelIN5flash11enable_sm90INS1_16FlashAttnFwdSm90INS1_25CollectiveMainloopFwdSm90ILi2EN4cute5tupleIJNS5_1CILi1EEES8_S8_EEENS6_IJNS7_ILi128EEENS7_ILi64EEENS7_ILi256EEEEEELi256ENS_6half_tEfNS_4arch4Sm90ELb0ELb1ELb0ELb1ELb0ELb1ELb0ELb1ELb1ELb0ELb0ELb0EEENS1_21CollectiveEpilogueFwdINS6_IJSA_SC_SB_EEES9_SE_SG_Li256ELb1ELb0ELb0ELb0EEENS1_36VarlenDynamicPersistentTileSchedulerILi128ELi64ELi256ELi32ELb0ELb0ELb1ELb1ELb0ELb1EEEEEEEEEvNT_6ParamsE,"ax",@progbits
	.align	128
.text._ZN7cutlass13device_kernelIN5flash11enable_sm90INS1_16FlashAttnFwdSm90INS1_25CollectiveMainloopFwdSm90ILi2EN4cute5tupleIJNS5_1CILi1EEES8_S8_EEENS6_IJNS7_ILi128EEENS7_ILi64EEENS7_ILi256EEEEEELi256ENS_6half_tEfNS_4arch4Sm90ELb0ELb1ELb0ELb1ELb0ELb1ELb0ELb1ELb1ELb0ELb0ELb0EEENS1_21CollectiveEpilogueFwdINS6_IJSA_SC_SB_EEES9_SE_SG_Li256ELb1ELb0ELb0ELb0EEENS1_36VarlenDynamicPersistentTileSchedulerILi128ELi64ELi256ELi32ELb0ELb0ELb1ELb1ELb0ELb1EEEEEEEEEvNT_6ParamsE:
        .type           _ZN7cutlass13device_kernelIN5flash11enable_sm90INS1_16FlashAttnFwdSm90INS1_25CollectiveMainloopFwdSm90ILi2EN4cute5tupleIJNS5_1CILi1EEES8_S8_EEENS6_IJNS7_ILi128EEENS7_ILi64EEENS7_ILi256EEEEEELi256ENS_6half_tEfNS_4arch4Sm90ELb0ELb1ELb0ELb1ELb0ELb1ELb0ELb1ELb1ELb0ELb0ELb0EEENS1_21CollectiveEpilogueFwdINS6_IJSA_SC_SB_EEES9_SE_SG_Li256ELb1ELb0ELb0ELb0EEENS1_36VarlenDynamicPersistentTileSchedulerILi128ELi64ELi256ELi32ELb0ELb0ELb1ELb1ELb0ELb1EEEEEEEEEvNT_6ParamsE,@function
        .size           _ZN7cutlass13device_kernelIN5flash11enable_sm90INS1_16FlashAttnFwdSm90INS1_25CollectiveMainloopFwdSm90ILi2EN4cute5tupleIJNS5_1CILi1EEES8_S8_EEENS6_IJNS7_ILi128EEENS7_ILi64EEENS7_ILi256EEEEEELi256ENS_6half_tEfNS_4arch4Sm90ELb0ELb1ELb0ELb1ELb0ELb1ELb0ELb1ELb1ELb0ELb0ELb0EEENS1_21CollectiveEpilogueFwdINS6_IJSA_SC_SB_EEES9_SE_SG_Li256ELb1ELb0ELb0ELb0EEENS1_36VarlenDynamicPersistentTileSchedulerILi128ELi64ELi256ELi32ELb0ELb0ELb1ELb1ELb0ELb1EEEEEEEEEvNT_6ParamsE,(.L_x_16 - _ZN7cutlass13device_kernelIN5flash11enable_sm90INS1_16FlashAttnFwdSm90INS1_25CollectiveMainloopFwdSm90ILi2EN4cute5tupleIJNS5_1CILi1EEES8_S8_EEENS6_IJNS7_ILi128EEENS7_ILi64EEENS7_ILi256EEEEEELi256ENS_6half_tEfNS_4arch4Sm90ELb0ELb1ELb0ELb1ELb0ELb1ELb0ELb1ELb1ELb0ELb0ELb0EEENS1_21CollectiveEpilogueFwdINS6_IJSA_SC_SB_EEES9_SE_SG_Li256ELb1ELb0ELb0ELb0EEENS1_36VarlenDynamicPersistentTileSchedulerILi128ELi64ELi256ELi32ELb0ELb0ELb1ELb1ELb0ELb1EEEEEEEEEvNT_6ParamsE)
        .other          _ZN7cutlass13device_kernelIN5flash11enable_sm90INS1_16FlashAttnFwdSm90INS1_25CollectiveMainloopFwdSm90ILi2EN4cute5tupleIJNS5_1CILi1EEES8_S8_EEENS6_IJNS7_ILi128EEENS7_ILi64EEENS7_ILi256EEEEEELi256ENS_6half_tEfNS_4arch4Sm90ELb0ELb1ELb0ELb1ELb0ELb1ELb0ELb1ELb1ELb0ELb0ELb0EEENS1_21CollectiveEpilogueFwdINS6_IJSA_SC_SB_EEES9_SE_SG_Li256ELb1ELb0ELb0ELb0EEENS1_36VarlenDynamicPersistentTileSchedulerILi128ELi64ELi256ELi32ELb0ELb0ELb1ELb1ELb0ELb1EEEEEEEEEvNT_6ParamsE,@"STO_CUDA_ENTRY STV_DEFAULT"
_ZN7cutlass13device_kernelIN5flash11enable_sm90INS1_16FlashAttnFwdSm90INS1_25CollectiveMainloopFwdSm90ILi2EN4cute5tupleIJNS5_1CILi1EEES8_S8_EEENS6_IJNS7_ILi128EEENS7_ILi64EEENS7_ILi256EEEEEELi256ENS_6half_tEfNS_4arch4Sm90ELb0ELb1ELb0ELb1ELb0ELb1ELb0ELb1ELb1ELb0ELb0ELb0EEENS1_21CollectiveEpilogueFwdINS6_IJSA_SC_SB_EEES9_SE_SG_Li256ELb1ELb0ELb0ELb0EEENS1_36VarlenDynamicPersistentTileSchedulerILi128ELi64ELi256ELi32ELb0ELb0ELb1ELb1ELb0ELb1EEEEEEEEEvNT_6ParamsE:
[----:B------:R-:W-:Y:S01]  /*0000*/  LDC R1, c[0x0][0x37c] ;  /* 0x0000df00ff017b82 */ /* 0x000fe20000000800 */
[----:B------:R-:W-:Y:S05]  /*0010*/  EXIT ;  /* 0x000000000000794d */ /* 0x000fea0003800000 */
.L_x_6:
        /* <DEDUP_REMOVED lines=14> */
.L_x_16:


//--------------------- .text._ZN7cutlass13device_kernelIN5flash11enable_sm90INS1_16FlashAttnFwdSm90INS1_25CollectiveMainloopFwdSm90ILi2EN4cute5tupleIJNS5_1CILi1EEES8_S8_EEENS6_IJNS7_ILi128EEENS7_ILi80EEENS7_ILi256EEEEEELi256ENS_6half_tEfNS_4arch4Sm90ELb1ELb0ELb0ELb0ELb0ELb0ELb0ELb1ELb1ELb0ELb0ELb0EEENS1_21CollectiveEpilogueFwdINS6_IJSA_SC_SB_EEES9_SE_SG_Li256ELb0ELb0ELb0ELb0EEENS1_30DynamicPersistentTileSchedulerILi256ELi32ELb0ELb0ELb1EEEEEEEEEvNT_6ParamsE --------------------------
	.section	.text._ZN7cutlass13device_kernelIN5flash11enable_sm90INS1_16FlashAttnFwdSm90INS1_25CollectiveMainloopFwdSm90ILi2EN4cute5tupleIJNS5_1CILi1EEES8_S8_EEENS6_IJNS7_ILi128EEENS7_ILi80EEENS7_ILi256EEEEEELi256ENS_6half_tEfNS_4arch4Sm90ELb1ELb0ELb0ELb0ELb0ELb0ELb0ELb1ELb1ELb0ELb0ELb0EEENS1_21CollectiveEpilogueFwdINS6_IJSA_SC_SB_EEES9_SE_SG_Li256ELb0ELb0ELb0ELb0EEENS1_30DynamicPersistentTileSchedulerILi256ELi32ELb0ELb0ELb1EEEEEEEEEvNT_6ParamsE,"ax",@progbits
	.align	128
.text._ZN7cutlass13device_kernelIN5flash11enable_sm90INS1_16FlashAttnFwdSm90INS1_25CollectiveMainloopFwdSm90ILi2EN4cute5tupleIJNS5_1CILi1EEES8_S8_EEENS6_IJNS7_ILi128EEENS7_ILi80EEENS7_ILi256EEEEEELi256ENS_6half_tEfNS_4arch4Sm90ELb1ELb0ELb0ELb0ELb0ELb0ELb0ELb1ELb1ELb0ELb0ELb0EEENS1_21CollectiveEpilogueFwdINS6_IJSA_SC_SB_EEES9_SE_SG_Li256ELb0ELb0ELb0ELb0EEENS1_30DynamicPersistentTileSchedulerILi256ELi32ELb0ELb0ELb1EEEEEEEEEvNT_6ParamsE:
        .type           _ZN7cutlass13device_kernelIN5flash11enable_sm90INS1_16FlashAttnFwdSm90INS1_25CollectiveMainloopFwdSm90ILi2EN4cute5tupleIJNS5_1CILi1EEES8_S8_EEENS6_IJNS7_ILi128EEENS7_ILi80EEENS7_ILi256EEEEEELi256ENS_6half_tEfNS_4arch4Sm90ELb1ELb0ELb0ELb0ELb0ELb0ELb0ELb1ELb1ELb0ELb0ELb0EEENS1_21CollectiveEpilogueFwdINS6_IJSA_SC_SB_EEES9_SE_SG_Li256ELb0ELb0ELb0ELb0EEENS1_30DynamicPersistentTileSchedulerILi256ELi32ELb0ELb0ELb1EEEEEEEEEvNT_6ParamsE,@function
        .size           _ZN7cutlass13device_kernelIN5flash11enable_sm90INS1_16FlashAttnFwdSm90INS1_25CollectiveMainloopFwdSm90ILi2EN4cute5tupleIJNS5_1CILi1EEES8_S8_EEENS6_IJNS7_ILi128EEENS7_ILi80EEENS7_ILi256EEEEEELi256ENS_6half_tEfNS_4arch4Sm90ELb1ELb0ELb0ELb0ELb0ELb0ELb0ELb1ELb1ELb0ELb0ELb0EEENS1_21CollectiveEpilogueFwdINS6_IJSA_SC_SB_EEES9_SE_SG_Li256ELb0ELb0ELb0ELb0EEENS1_30DynamicPersistentTileSchedulerILi256ELi32ELb0ELb0ELb1EEEEEEEEEvNT_6ParamsE,(.L_x_17 - _ZN7cutlass13device_kernelIN5flash11enable_sm90INS1_16FlashAttnFwdSm90INS1_25CollectiveMainloopFwdSm90ILi2EN4cute5tupleIJNS5_1CILi1EEES8_S8_EEENS6_IJNS7_ILi128EEENS7_ILi80EEENS7_ILi256EEEEEELi256ENS_6half_tEfNS_4arch4Sm90ELb1ELb0ELb0ELb0ELb0ELb0ELb0ELb1ELb1ELb0ELb0ELb0EEENS1_21CollectiveEpilogueFwdINS6_IJSA_SC_SB_EEES9_SE_SG_Li256ELb0ELb0ELb0ELb0EEENS1_30DynamicPersistentTileSchedulerILi256ELi32ELb0ELb0ELb1EEEEEEEEEvNT_6ParamsE)
        .other          _ZN7cutlass13device_kernelIN5flash11enable_sm90INS1_16FlashAttnFwdSm90INS1_25CollectiveMainloopFwdSm90ILi2EN4cute5tupleIJNS5_1CILi1EEES8_S8_EEENS6_IJNS7_ILi128EEENS7_ILi80EEENS7_ILi256EEEEEELi256ENS_6half_tEfNS_4arch4Sm90ELb1ELb0ELb0ELb0ELb0ELb0ELb0ELb1ELb1ELb0ELb0ELb0EEENS1_21CollectiveEpilogueFwdINS6_IJSA_SC_SB_EEES9_SE_SG_Li256ELb0ELb0ELb0ELb0EEENS1_30DynamicPersistentTileSchedulerILi256ELi32ELb0ELb0ELb1EEEEEEEEEvNT_6ParamsE,@"STO_CUDA_ENTRY STV_DEFAULT"
_ZN7cutlass13device_kernelIN5flash11enable_sm90INS1_16FlashAttnFwdSm90INS1_25CollectiveMainloopFwdSm90ILi2EN4cute5tupleIJNS5_1CILi1EEES8_S8_EEENS6_IJNS7_ILi128EEENS7_ILi80EEENS7_ILi256EEEEEELi256ENS_6half_tEfNS_4arch4Sm90ELb1ELb0ELb0ELb0ELb0ELb0ELb0ELb1ELb1ELb0ELb0ELb0EEENS1_21CollectiveEpilogueFwdINS6_IJSA_SC_SB_EEES9_SE_SG_Li256ELb0ELb0ELb0ELb0EEENS1_30DynamicPersistentTileSchedulerILi256ELi32ELb0ELb0ELb1EEEEEEEEEvNT_6ParamsE:
[----:B------:R-:W-:Y:S01]  /*0000*/  LDC R1, c[0x0][0x37c] ;  /* 0x0000df00ff017b82 */ /* 0x000fe20000000800 */
[----:B------:R-:W-:Y:S05]  /*0010*/  EXIT ;  /* 0x000000000000794d */ /* 0x000fea0003800000 */
.L_x_7:
        /* <DEDUP_REMOVED lines=14> */
.L_x_17:


//--------------------- .text._ZN7cutlass13device_kernelIN5flash11enable_sm90INS1_16FlashAttnFwdSm90INS1_25CollectiveMainloopFwdSm90ILi2EN4cute5tupleIJNS5_1CILi1EEES8_S8_EEENS6_IJNS7_ILi128EEENS7_ILi80EEENS7_ILi256EEEEEELi256ENS_6half_tEfNS_4arch4Sm90ELb1ELb0ELb0ELb1ELb0ELb0ELb0ELb1ELb1ELb0ELb0ELb0EEENS1_21CollectiveEpilogueFwdINS6_IJSA_SC_SB_EEES9_SE_SG_Li256ELb1ELb0ELb0ELb0EEENS1_36VarlenDynamicPersistentTileSchedulerILi128ELi80ELi256ELi32ELb0ELb0ELb1ELb1ELb1ELb1EEEEEEEEEvNT_6ParamsE --------------------------
	.section	.text._ZN7cutlass13device_kernelIN5flash11enable_sm90INS1_16FlashAttnFwdSm90INS1_25CollectiveMainloopFwdSm90ILi2EN4cute5tupleIJNS5_1CILi1EEES8_S8_EEENS6_IJNS7_ILi128EEENS7_ILi80EEENS7_ILi256EEEEEELi256ENS_6half_tEfNS_4arch4Sm90ELb1ELb0ELb0ELb1ELb0ELb0ELb0ELb1ELb1ELb0ELb0ELb0EEENS1_21CollectiveEpilogueFwdINS6_IJSA_SC_SB_EEES9_SE_SG_Li256ELb1ELb0ELb0ELb0EEENS1_36VarlenDynamicPersistentTileSchedulerILi128ELi80ELi256ELi32ELb0ELb0ELb1ELb1ELb1ELb1EEEEEEEEEvNT_6ParamsE,"ax",@progbits
	.align	128
.text._ZN7cutlass13device_kernelIN5flash11enable_sm90INS1_16FlashAttnFwdSm90INS1_25CollectiveMainloopFwdSm90ILi2EN4cute5tupleIJNS5_1CILi1EEES8_S8_EEENS6_IJNS7_ILi128EEENS7_ILi80EEENS7_ILi256EEEEEELi256ENS_6half_tEfNS_4arch4Sm90ELb1ELb0ELb0ELb1ELb0ELb0ELb0ELb1ELb1ELb0ELb0ELb0EEENS1_21CollectiveEpilogueFwdINS6_IJSA_SC_SB_EEES9_SE_SG_Li256ELb1ELb0ELb0ELb0EEENS1_36VarlenDynamicPersistentTileSchedulerILi128ELi80ELi256ELi32ELb0ELb0ELb1ELb1ELb1ELb1EEEEEEEEEvNT_6ParamsE:
        .type           _ZN7cutlass13device_kernelIN5flash11enable_sm90INS1_16FlashAttnFwdSm90INS1_25CollectiveMainloopFwdSm90ILi2EN4cute5tupleIJNS5_1CILi1EEES8_S8_EEENS6_IJNS7_ILi128EEENS7_ILi80EEENS7_ILi256EEEEEELi256ENS_6half_tEfNS_4arch4Sm90ELb1ELb0ELb0ELb1ELb0ELb0ELb0ELb1ELb1ELb0ELb0ELb0EEENS1_21CollectiveEpilogueFwdINS6_IJSA_SC_SB_EEES9_SE_SG_Li256ELb1ELb0ELb0ELb0EEENS1_36VarlenDynamicPersistentTileSchedulerILi128ELi80ELi256ELi32ELb0ELb0ELb1ELb1ELb1ELb1EEEEEEEEEvNT_6ParamsE,@function
        .size           _ZN7cutlass13device_kernelIN5flash11enable_sm90INS1_16FlashAttnFwdSm90INS1_25CollectiveMainloopFwdSm90ILi2EN4cute5tupleIJNS5_1CILi1EEES8_S8_EEENS6_IJNS7_ILi128EEENS7_ILi80EEENS7_ILi256EEEEEELi256ENS_6half_tEfNS_4arch4Sm90ELb1ELb0ELb0ELb1ELb0ELb0ELb0ELb1ELb1ELb0ELb0ELb0EEENS1_21CollectiveEpilogueFwdINS6_IJSA_SC_SB_EEES9_SE_SG_Li256ELb1ELb0ELb0ELb0EEENS1_36VarlenDynamicPersistentTileSchedulerILi128ELi80ELi256ELi32ELb0ELb0ELb1ELb1ELb1ELb1EEEEEEEEEvNT_6ParamsE,(.L_x_18 - _ZN7cutlass13device_kernelIN5flash11enable_sm90INS1_16FlashAttnFwdSm90INS1_25CollectiveMainloopFwdSm90ILi2EN4cute5tupleIJNS5_1CILi1EEES8_S8_EEENS6_IJNS7_ILi128EEENS7_ILi80EEENS7_ILi256EEEEEELi256ENS_6half_tEfNS_4arch4Sm90ELb1ELb0ELb0ELb1ELb0ELb0ELb0ELb1ELb1ELb0ELb0ELb0EEENS1_21CollectiveEpilogueFwdINS6_IJSA_SC_SB_EEES9_SE_SG_Li256ELb1ELb0ELb0ELb0EEENS1_36VarlenDynamicPersistentTileSchedulerILi128ELi80ELi256ELi32ELb0ELb0ELb1ELb1ELb1ELb1EEEEEEEEEvNT_6ParamsE)
        .other          _ZN7cutlass13device_kernelIN5flash11enable_sm90INS1_16FlashAttnFwdSm90INS1_25CollectiveMainloopFwdSm90ILi2EN4cute5tupleIJNS5_1CILi1EEES8_S8_EEENS6_IJNS7_ILi128EEENS7_ILi80EEENS7_ILi256EEEEEELi256ENS_6half_tEfNS_4arch4Sm90ELb1ELb0ELb0ELb1ELb0ELb0ELb0ELb1ELb1ELb0ELb0ELb0EEENS1_21CollectiveEpilogueFwdINS6_IJSA_SC_SB_EEES9_SE_SG_Li256ELb1ELb0ELb0ELb0EEENS1_36VarlenDynamicPersistentTileSchedulerILi128ELi80ELi256ELi32ELb0ELb0ELb1ELb1ELb1ELb1EEEEEEEEEvNT_6ParamsE,@"STO_CUDA_ENTRY STV_DEFAULT"
_ZN7cutlass13device_kernelIN5flash11enable_sm90INS1_16FlashAttnFwdSm90INS1_25CollectiveMainloopFwdSm90ILi2EN4cute5tupleIJNS5_1CILi1EEES8_S8_EEENS6_IJNS7_ILi128EEENS7_ILi80EEENS7_ILi256EEEEEELi256ENS_6half_tEfNS_4arch4Sm90ELb1ELb0ELb0ELb1ELb0ELb0ELb0ELb1ELb1ELb0ELb0ELb0EEENS1_21CollectiveEpilogueFwdINS6_IJSA_SC_SB_EEES9_SE_SG_Li256ELb1ELb0ELb0ELb0EEENS1_36VarlenDynamicPersistentTileSchedulerILi128ELi80ELi256ELi32ELb0ELb0ELb1ELb1ELb1ELb1EEEEEEEEEvNT_6ParamsE:
[----:B------:R-:W-:Y:S01]  /*0000*/  LDC R1, c[0x0][0x37c] ;  /* 0x0000df00ff017b82 */ /* 0x000fe20000000800 */
[----:B------:R-:W-:Y:S05]  /*0010*/  EXIT ;  /* 0x000000000000794d */ /* 0x000fea0003800000 */
.L_x_8:
        /* <DEDUP_REMOVED lines=14> */
.L_x_18:


//--------------------- .text._ZN7cutlass13device_kernelIN5flash11enable_sm90INS1_16FlashAttnFwdSm90INS1_25CollectiveMainloopFwdSm90ILi2EN4cute5tupleIJNS5_1CILi1EEES8_S8_EEENS6_IJNS7_ILi128EEENS7_ILi80EEENS7_ILi256EEEEEELi256ENS_6half_tEfNS_4arch4Sm90ELb1ELb0ELb0ELb1ELb0ELb1ELb0ELb1ELb1ELb0ELb0ELb0EEENS1_21CollectiveEpilogueFwdINS6_IJSA_SC_SB_EEES9_SE_SG_Li256ELb1ELb0ELb0ELb0EEENS1_36VarlenDynamicPersistentTileSchedulerILi128ELi80ELi256ELi32ELb0ELb0ELb1ELb1ELb1ELb1EEEEEEEEEvNT_6ParamsE --------------------------
	.section	.text._ZN7cutlass13device_kernelIN5flash11enable_sm90INS1_16FlashAttnFwdSm90INS1_25CollectiveMainloopFwdSm90ILi2EN4cute5tupleIJNS5_1CILi1EEES8_S8_EEENS6_IJNS7_ILi128EEENS7_ILi80EEENS7_ILi256EEEEEELi256ENS_6half_tEfNS_4arch4Sm90ELb1ELb0ELb0ELb1ELb0ELb1ELb0ELb1ELb1ELb0ELb0ELb0EEENS1_21CollectiveEpilogueFwdINS6_IJSA_SC_SB_EEES9_SE_SG_Li256ELb1ELb0ELb0ELb0EEENS1_36VarlenDynamicPersistentTileSchedulerILi128ELi80ELi256ELi32ELb0ELb0ELb1ELb1ELb1ELb1EEEEEEEEEvNT_6ParamsE,"ax",@progbits
	.align	128
.text._ZN7cutlass13device_kernelIN5flash11enable_sm90INS1_16FlashAttnFwdSm90INS1_25CollectiveMainloopFwdSm90ILi2EN4cute5tupleIJNS5_1CILi1EEES8_S8_EEENS6_IJNS7_ILi128EEENS7_ILi80EEENS7_ILi256EEEEEELi256ENS_6half_tEfNS_4arch4Sm90ELb1ELb0ELb0ELb1ELb0ELb1ELb0ELb1ELb1ELb0ELb0ELb0EEENS1_21CollectiveEpilogueFwdINS6_IJSA_SC_SB_EEES9_SE_SG_Li256ELb1ELb0ELb0ELb0EEENS1_36VarlenDynamicPersistentTileSchedulerILi128ELi80ELi256ELi32ELb0ELb0ELb1ELb1ELb1ELb1EEEEEEEEEvNT_6ParamsE:
        .type           _ZN7cutlass13device_kernelIN5flash11enable_sm90INS1_16FlashAttnFwdSm90INS1_25CollectiveMainloopFwdSm90ILi2EN4cute5tupleIJNS5_1CILi1EEES8_S8_EEENS6_IJNS7_ILi128EEENS7_ILi80EEENS7_ILi256EEEEEELi256ENS_6half_tEfNS_4arch4Sm90ELb1ELb0ELb0ELb1ELb0ELb1ELb0ELb1ELb1ELb0ELb0ELb0EEENS1_21CollectiveEpilogueFwdINS6_IJSA_SC_SB_EEES9_SE_SG_Li256ELb1ELb0ELb0ELb0EEENS1_36VarlenDynamicPersistentTileSchedulerILi128ELi80ELi256ELi32ELb0ELb0ELb1ELb1ELb1ELb1EEEEEEEEEvNT_6ParamsE,@function
        .size           _ZN7cutlass13device_kernelIN5flash11enable_sm90INS1_16FlashAttnFwdSm90INS1_25CollectiveMainloopFwdSm90ILi2EN4cute5tupleIJNS5_1CILi1EEES8_S8_EEENS6_IJNS7_ILi128EEENS7_ILi80EEENS7_ILi256EEEEEELi256ENS_6half_tEfNS_4arch4Sm90ELb1ELb0ELb0ELb1ELb0ELb1ELb0ELb1ELb1ELb0ELb0ELb0EEENS1_21CollectiveEpilogueFwdINS6_IJSA_SC_SB_EEES9_SE_SG_Li256ELb1ELb0ELb0ELb0EEENS1_36VarlenDynamicPersistentTileSchedulerILi128ELi80ELi256ELi32ELb0ELb0ELb1ELb1ELb1ELb1EEEEEEEEEvNT_6ParamsE,(.L_x_19 - _ZN7cutlass13device_kernelIN5flash11enable_sm90INS1_16FlashAttnFwdSm90INS1_25CollectiveMainloopFwdSm90ILi2EN4cute5tupleIJNS5_1CILi1EEES8_S8_EEENS6_IJNS7_ILi128EEENS7_ILi80EEENS7_ILi256EEEEEELi256ENS_6half_tEfNS_4arch4Sm90ELb1ELb0ELb0ELb1ELb0ELb1ELb0ELb1ELb1ELb0ELb0ELb0EEENS1_21CollectiveEpilogueFwdINS6_IJSA_SC_SB_EEES9_SE_SG_Li256ELb1ELb0ELb0ELb0EEENS1_36VarlenDynamicPersistentTileSchedulerILi128ELi80ELi256ELi32ELb0ELb0ELb1ELb1ELb1ELb1EEEEEEEEEvNT_6ParamsE)
        .other          _ZN7cutlass13device_kernelIN5flash11enable_sm90INS1_16FlashAttnFwdSm90INS1_25CollectiveMainloopFwdSm90ILi2EN4cute5tupleIJNS5_1CILi1EEES8_S8_EEENS6_IJNS7_ILi128EEENS7_ILi80EEENS7_ILi256EEEEEELi256ENS_6half_tEfNS_4arch4Sm90ELb1ELb0ELb0ELb1ELb0ELb1ELb0ELb1ELb1ELb0ELb0ELb0EEENS1_21CollectiveEpilogueFwdINS6_IJSA_SC_SB_EEES9_SE_SG_Li256ELb1ELb0ELb0ELb0EEENS1_36VarlenDynamicPersistentTileSchedulerILi128ELi80ELi256ELi32ELb0ELb0ELb1ELb1ELb1ELb1EEEEEEEEEvNT_6ParamsE,@"STO_CUDA_ENTRY STV_DEFAULT"
_ZN7cutlass13device_kernelIN5flash11enable_sm90INS1_16FlashAttnFwdSm90INS1_25CollectiveMainloopFwdSm90ILi2EN4cute5tupleIJNS5_1CILi1EEES8_S8_EEENS6_IJNS7_ILi128EEENS7_ILi80EEENS7_ILi256EEEEEELi256ENS_6half_tEfNS_4arch4Sm90ELb1ELb0ELb0ELb1ELb0ELb1ELb0ELb1ELb1ELb0ELb0ELb0EEENS1_21CollectiveEpilogueFwdINS6_IJSA_SC_SB_EEES9_SE_SG_Li256ELb1ELb0ELb0ELb0EEENS1_36VarlenDynamicPersistentTileSchedulerILi128ELi80ELi256ELi32ELb0ELb0ELb1ELb1ELb1ELb1EEEEEEEEEvNT_6ParamsE:
[----:B------:R-:W-:Y:S01]  /*0000*/  LDC R1, c[0x0][0x37c] ;  /* 0x0000df00ff017b82 */ /* 0x000fe20000000800 */
[----:B------:R-:W-:Y:S05]  /*0010*/  EXIT ;  /* 0x000000000000794d */ /* 0x000fea0003800000 */
.L_x_9:
        /* <DEDUP_REMOVED lines=14> */
.L_x_19:


//--------------------- .nv.shared.reserved.0     --------------------------
	.section	.nv.shared.reserved.0,"aw",@nobits
	.weak		__nv_reservedSMEM_offset_0_alias
	.size		__nv_reservedSMEM_offset_0_alias, 0, 64
	.other		__nv_reservedSMEM_offset_0_alias,@"STO_CUDA_RESERVED_SHARED STV_DEFAULT"
__nv_reservedSMEM_offset_0_alias:
	.zero		0
	.zero		64


//--------------------- .nv.global                --------------------------
	.section	.nv.global,"aw",@nobits
.nv.global:
	.type		_ZN66_INTERNAL_4283bf05_30_flash_fwd_hdim256_fp16_sm90_cu_ee213261_37264cute1_E,@object
	.size		_ZN66_INTERNAL_4283bf05_30_flash_fwd_hdim256_fp16_sm90_cu_ee213261_37264cute1_E,(_ZN66_INTERNAL_4283bf05_30_flash_fwd_hdim256_fp16_sm90_cu_ee213261_37264cuda3std3__45__cpo6cbeginE - _ZN66_INTERNAL_4283bf05_30_flash_fwd_hdim256_fp16_sm90_cu_ee213261_37264cute1_E)
_ZN66_INTERNAL_4283bf05_30_flash_fwd_hdim256_fp16_sm90_cu_ee213261_37264cute1_E:
	.zero		1
	.type		_ZN66_INTERNAL_4283bf05_30_flash_fwd_hdim256_fp16_sm90_cu_ee213261_37264cuda3std3__45__cpo6cbeginE,@object
	.size		_ZN66_INTERNAL_4283bf05_30_flash_fwd_hdim256_fp16_sm90_cu_ee213261_37264cuda3std3__45__cpo6cbeginE,(_ZN66_INTERNAL_4283bf05_30_flash_fwd_hdim256_fp16_sm90_cu_ee213261_37264cuda3std3__48in_placeE - _ZN66_INTERNAL_4283bf05_30_flash_fwd_hdim256_fp16_sm90_cu_ee213261_37264cuda3std3__45__cpo6cbeginE)
_ZN66_INTERNAL_4283bf05_30_flash_fwd_hdim256_fp16_sm90_cu_ee213261_37264cuda3std3__45__cpo6cbeginE:
	.zero		1
	.type		_ZN66_INTERNAL_4283bf05_30_flash_fwd_hdim256_fp16_sm90_cu_ee213261_37264cuda3std3__48in_placeE,@object
	.size		_ZN66_INTERNAL_4283bf05_30_flash_fwd_hdim256_fp16_sm90_cu_ee213261_37264cuda3std3__48in_placeE,(_ZN66_INTERNAL_4283bf05_30_flash_fwd_hdim256_fp16_sm90_cu_ee213261_37264cuda3std6ranges3__45__cpo9iter_moveE - _ZN66_INTERNAL_4283bf05_30_flash_fwd_hdim256_fp16_sm90_cu_ee213261_37264cuda3std3__48in_placeE)
_ZN66_INTERNAL_4283bf05_30_flash_fwd_hdim256_fp16_sm90_cu_ee213261_37264cuda3std3__48in_placeE:
	.zero		1
	.type		_ZN66_INTERNAL_4283bf05_30_flash_fwd_hdim256_fp16_sm90_cu_ee213261_37264cuda3std6ranges3__45__cpo9iter_moveE,@object
	.size		_ZN66_INTERNAL_4283bf05_30_flash_fwd_hdim256_fp16_sm90_cu_ee213261_37264cuda3std6ranges3__45__cpo9iter_moveE,(_ZN66_INTERNAL_4283bf05_30_flash_fwd_hdim256_fp16_sm90_cu_ee213261_37264cuda3std3__45__cpo5beginE - _ZN66_INTERNAL_4283bf05_30_flash_fwd_hdim256_fp16_sm90_cu_ee213261_37264cuda3std6ranges3__45__cpo9iter_moveE)
_ZN66_INTERNAL_4283bf05_30_flash_fwd_hdim256_fp16_sm90_cu_ee213261_37264cuda3std6ranges3__45__cpo9iter_moveE:
	.zero		1
	.type		_ZN66_INTERNAL_4283bf05_30_flash_fwd_hdim256_fp16_sm90_cu_ee213261_37264cuda3std3__45__cpo5beginE,@object
	.size		_ZN66_INTERNAL_4283bf05_30_flash_fwd_hdim256_fp16_sm90_cu_ee213261_37264cuda3std3__45__cpo5beginE,(_ZN66_INTERNAL_4283bf05_30_flash_fwd_hdim256_fp16_sm90_cu_ee213261_37264cuda3std3__468_GLOBAL__N__4283bf05_30_flash_fwd_hdim256_fp16_sm90_cu_ee213261_37266ignoreE - _ZN66_INTERNAL_4283bf05_30_flash_fwd_hdim256_fp16_sm90_cu_ee213261_37264cuda3std3__45__cpo5beginE)
_ZN66_INTERNAL_4283bf05_30_flash_fwd_hdim256_fp16_sm90_cu_ee213261_37264cuda3std3__45__cpo5beginE:
	.zero		1
	.type		_ZN66_INTERNAL_4283bf05_30_flash_fwd_hdim256_fp16_sm90_cu_ee213261_37264cuda3std3__468_GLOBAL__N__4283bf05_30_flash_fwd_hdim256_fp16_sm90_cu_ee213261_37266ignoreE,@object
	.size		_ZN66_INTERNAL_4283bf05_30_flash_fwd_hdim256_fp16_sm90_cu_ee213261_37264cuda3std3__468_GLOBAL__N__4283bf05_30_flash_fwd_hdim256_fp16_sm90_cu_ee213261_37266ignoreE,(_ZN66_INTERNAL_4283bf05_30_flash_fwd_hdim256_fp16_sm90_cu_ee213261_37264cute7productE - _ZN66_INTERNAL_4283bf05_30_flash_fwd_hdim256_fp16_sm90_cu_ee213261_37264cuda3std3__468_GLOBAL__N__4283bf05_30_flash_fwd_hdim256_fp16_sm90_cu_ee213261_37266ignoreE)
_ZN66_INTERNAL_4283bf05_30_flash_fwd_hdim256_fp16_sm90_cu_ee213261_37264cuda3std3__468_GLOBAL__N__4283bf05_30_flash_fwd_hdim256_fp16_sm90_cu_ee213261_37266ignoreE:
	.zero		1
	.type		_ZN66_INTERNAL_4283bf05_30_flash_fwd_hdim256_fp16_sm90_cu_ee213261_37264cute7productE,@object
	.size		_ZN66_INTERNAL_4283bf05_30_flash_fwd_hdim256_fp16_sm90_cu_ee213261_37264cute7productE,(_ZN66_INTERNAL_4283bf05_30_flash_fwd_hdim256_fp16_sm90_cu_ee213261_37264cuda3std3__45__cpo3endE - _ZN66_INTERNAL_4283bf05_30_flash_fwd_hdim256_fp16_sm90_cu_ee213261_37264cute7productE)
_ZN66_INTERNAL_4283bf05_30_flash_fwd_hdim256_fp16_sm90_cu_ee213261_37264cute7productE:
	.zero		1
	.type		_ZN66_INTERNAL_4283bf05_30_flash_fwd_hdim256_fp16_sm90_cu_ee213261_37264cuda3std3__45__cpo3endE,@object
	.size		_ZN66_INTERNAL_4283bf05_30_flash_fwd_hdim256_fp16_sm90_cu_ee213261_37264cuda3std3__45__cpo3endE,(_ZN66_INTERNAL_4283bf05_30_flash_fwd_hdim256_fp16_sm90_cu_ee213261_37264cuda3std3__419piecewise_constructE - _ZN66_INTERNAL_4283bf05_30_flash_fwd_hdim256_fp16_sm90_cu_ee213261_37264cuda3std3__45__cpo3endE)
_ZN66_INTERNAL_4283bf05_30_flash_fwd_hdim256_fp16_sm90_cu_ee213261_37264cuda3std3__45__cpo3endE:
	.zero		1
	.type		_ZN66_INTERNAL_4283bf05_30_flash_fwd_hdim256_fp16_sm90_cu_ee213261_37264cuda3std3__419piecewise_constructE,@object
	.size		_ZN66_INTERNAL_4283bf05_30_flash_fwd_hdim256_fp16_sm90_cu_ee213261_37264cuda3std3__419piecewise_constructE,(_ZN66_INTERNAL_4283bf05_30_flash_fwd_hdim256_fp16_sm90_cu_ee213261_37264cuda3std3__45__cpo4cendE - _ZN66_INTERNAL_4283bf05_30_flash_fwd_hdim256_fp16_sm90_cu_ee213261_37264cuda3std3__419piecewise_constructE)
_ZN66_INTERNAL_4283bf05_30_flash_fwd_hdim256_fp16_sm90_cu_ee213261_37264cuda3std3__419piecewise_constructE:
	.zero		1
	.type		_ZN66_INTERNAL_4283bf05_30_flash_fwd_hdim256_fp16_sm90_cu_ee213261_37264cuda3std3__45__cpo4cendE,@object
	.size		_ZN66_INTERNAL_4283bf05_30_flash_fwd_hdim256_fp16_sm90_cu_ee213261_37264cuda3std3__45__cpo4cendE,(_ZN66_INTERNAL_4283bf05_30_flash_fwd_hdim256_fp16_sm90_cu_ee213261_37264cuda3std6ranges3__45__cpo4swapE - _ZN66_INTERNAL_4283bf05_30_flash_fwd_hdim256_fp16_sm90_cu_ee213261_37264cuda3std3__45__cpo4cendE)
_ZN66_INTERNAL_4283bf05_30_flash_fwd_hdim256_fp16_sm90_cu_ee213261_37264cuda3std3__45__cpo4cendE:
	.zero		1
	.type		_ZN66_INTERNAL_4283bf05_30_flash_fwd_hdim256_fp16_sm90_cu_ee213261_37264cuda3std6ranges3__45__cpo4swapE,@object
	.size		_ZN66_INTERNAL_4283bf05_30_flash_fwd_hdim256_fp16_sm90_cu_ee213261_37264cuda3std6ranges3__45__cpo4swapE,(.L_7 - _ZN66_INTERNAL_4283bf05_30_flash_fwd_hdim256_fp16_sm90_cu_ee213261_37264cuda3std6ranges3__45__cpo4swapE)
_ZN66_INTERNAL_4283bf05_30_flash_fwd_hdim256_fp16_sm90_cu_ee213261_37264cuda3std6ranges3__45__cpo4swapE:
	.zero		1
.L_7:


//--------------------- .nv.constant0._ZN7cutlass13device_kernelIN5flash11enable_sm90INS1_16FlashAttnFwdSm90INS1_25CollectiveMainloopFwdSm90ILi2EN4cute5tupleIJNS5_1CILi1EEES8_S8_EEENS6_IJNS7_ILi128EEENS7_ILi80EEENS7_ILi256EEEEEELi256ENS_6half_tEfNS_4arch4Sm90ELb0ELb0ELb0ELb0ELb0ELb0ELb0ELb1ELb1ELb0ELb0ELb0EEENS1_21CollectiveEpilogueFwdINS6_IJSA_SC_SB_EEES9_SE_SG_Li256ELb0ELb0ELb0ELb0EEENS1_29StaticPersistentTileSchedulerILb0EEEEEEEEEvNT_6ParamsE --------------------------
	.section	.nv.constant0._ZN7cutlass13device_kernelIN5flash11enable_sm90INS1_16FlashAttnFwdSm90INS1_25CollectiveMainloopFwdSm90ILi2EN4cute5tupleIJNS5_1CILi1EEES8_S8_EEENS6_IJNS7_ILi128EEENS7_ILi80EEENS7_ILi256EEEEEELi256ENS_6half_tEfNS_4arch4Sm90ELb0ELb0ELb0ELb0ELb0ELb0ELb0ELb1ELb1ELb0ELb0ELb0EEENS1_21CollectiveEpilogueFwdINS6_IJSA_SC_SB_EEES9_SE_SG_Li256ELb0ELb0ELb0ELb0EEENS1_29StaticPersistentTileSchedulerILb0EEEEEEEEEvNT_6ParamsE,"a",@progbits
	.sectionflags	@""
	.align	4
.nv.constant0._ZN7cutlass13device_kernelIN5flash11enable_sm90INS1_16FlashAttnFwdSm90INS1_25CollectiveMainloopFwdSm90ILi2EN4cute5tupleIJNS5_1CILi1EEES8_S8_EEENS6_IJNS7_ILi128EEENS7_ILi80EEENS7_ILi256EEEEEELi256ENS_6half_tEfNS_4arch4Sm90ELb0ELb0ELb0ELb0ELb0ELb0ELb0ELb1ELb1ELb0ELb0ELb0EEENS1_21CollectiveEpilogueFwdINS6_IJSA_SC_SB_EEES9_SE_SG_Li256ELb0ELb0ELb0ELb0EEENS1_29StaticPersistentTileSchedulerILb0EEEEEEEEEvNT_6ParamsE:
	.zero		3840


//--------------------- .nv.constant0._ZN7cutlass13device_kernelIN5flash11enable_sm90INS1_16FlashAttnFwdSm90INS1_25CollectiveMainloopFwdSm90ILi2EN4cute5tupleIJNS5_1CILi2EEENS7_ILi1EEES9_EEENS6_IJNS7_ILi128EEENS7_ILi80EEENS7_ILi256EEEEEELi256ENS_6half_tEfNS_4arch4Sm90ELb0ELb0ELb0ELb0ELb0ELb0ELb0ELb1ELb1ELb0ELb0ELb0EEENS1_21CollectiveEpilogueFwdINS6_IJSB_SD_SC_EEESA_SF_SH_Li256ELb0ELb0ELb0ELb0EEENS1_29StaticPersistentTileSchedulerILb0EEEEEEEEEvNT_6ParamsE --------------------------
	.section	.nv.constant0._ZN7cutlass13device_kernelIN5flash11enable_sm90INS1_16FlashAttnFwdSm90INS1_25CollectiveMainloopFwdSm90ILi2EN4cute5tupleIJNS5_1CILi2EEENS7_ILi1EEES9_EEENS6_IJNS7_ILi128EEENS7_ILi80EEENS7_ILi256EEEEEELi256ENS_6half_tEfNS_4arch4Sm90ELb0ELb0ELb0ELb0ELb0ELb0ELb0ELb1ELb1ELb0ELb0ELb0EEENS1_21CollectiveEpilogueFwdINS6_IJSB_SD_SC_EEESA_SF_SH_Li256ELb0ELb0ELb0ELb0EEENS1_29StaticPersistentTileSchedulerILb0EEEEEEEEEvNT_6ParamsE,"a",@progbits
	.sectionflags	@""
	.align	4
.nv.constant0._ZN7cutlass13device_kernelIN5flash11enable_sm90INS1_16FlashAttnFwdSm90INS1_25CollectiveMainloopFwdSm90ILi2EN4cute5tupleIJNS5_1CILi2EEENS7_ILi1EEES9_EEENS6_IJNS7_ILi128EEENS7_ILi80EEENS7_ILi256EEEEEELi256ENS_6half_tEfNS_4arch4Sm90ELb0ELb0ELb0ELb0ELb0ELb0ELb0ELb1ELb1ELb0ELb0ELb0EEENS1_21CollectiveEpilogueFwdINS6_IJSB_SD_SC_EEESA_SF_SH_Li256ELb0ELb0ELb0ELb0EEENS1_29StaticPersistentTileSchedulerILb0EEEEEEEEEvNT_6ParamsE:
	.zero		3840


//--------------------- .nv.constant0._ZN7cutlass13device_kernelIN5flash11enable_sm90INS1_16FlashAttnFwdSm90INS1_25CollectiveMainloopFwdSm90ILi2EN4cute5tupleIJNS5_1CILi1EEES8_S8_EEENS6_IJNS7_ILi128EEENS7_ILi80EEENS7_ILi256EEEEEELi256ENS_6half_tEfNS_4arch4Sm90ELb0ELb0ELb0ELb1ELb0ELb0ELb0ELb1ELb1ELb0ELb0ELb0EEENS1_21CollectiveEpilogueFwdINS6_IJSA_SC_SB_EEES9_SE_SG_Li256ELb1ELb0ELb0ELb0EEENS1_36VarlenDynamicPersistentTileSchedulerILi128ELi80ELi256ELi32ELb0ELb0ELb1ELb0ELb1ELb1EEEEEEEEEvNT_6ParamsE --------------------------
	.section	.nv.constant0._ZN7cutlass13device_kernelIN5flash11enable_sm90INS1_16FlashAttnFwdSm90INS1_25CollectiveMainloopFwdSm90ILi2EN4cute5tupleIJNS5_1CILi1EEES8_S8_EEENS6_IJNS7_ILi128EEENS7_ILi80EEENS7_ILi256EEEEEELi256ENS_6half_tEfNS_4arch4Sm90ELb0ELb0ELb0ELb1ELb0ELb0ELb0ELb1ELb1ELb0ELb0ELb0EEENS1_21CollectiveEpilogueFwdINS6_IJSA_SC_SB_EEES9_SE_SG_Li256ELb1ELb0ELb0ELb0EEENS1_36VarlenDynamicPersistentTileSchedulerILi128ELi80ELi256ELi32ELb0ELb0ELb1ELb0ELb1ELb1EEEEEEEEEvNT_6ParamsE,"a",@progbits
	.sectionflags	@""
	.align	4
.nv.constant0._ZN7cutlass13device_kernelIN5flash11enable_sm90INS1_16FlashAttnFwdSm90INS1_25CollectiveMainloopFwdSm90ILi2EN4cute5tupleIJNS5_1CILi1EEES8_S8_EEENS6_IJNS7_ILi128EEENS7_ILi80EEENS7_ILi256EEEEEELi256ENS_6half_tEfNS_4arch4Sm90ELb0ELb0ELb0ELb1ELb0ELb0ELb0ELb1ELb1ELb0ELb0ELb0EEENS1_21CollectiveEpilogueFwdINS6_IJSA_SC_SB_EEES9_SE_SG_Li256ELb1ELb0ELb0ELb0EEENS1_36VarlenDynamicPersistentTileSchedulerILi128ELi80ELi256ELi32ELb0ELb0ELb1ELb0ELb1ELb1EEEEEEEEEvNT_6ParamsE:
	.zero		3456


//--------------------- .nv.constant0._ZN7cutlass13device_kernelIN5flash11enable_sm90INS1_16FlashAttnFwdSm90INS1_25CollectiveMainloopFwdSm90ILi2EN4cute5tupleIJNS5_1CILi1EEES8_S8_EEENS6_IJNS7_ILi128EEENS7_ILi80EEENS7_ILi256EEEEEELi256ENS_6half_tEfNS_4arch4Sm90ELb0ELb0ELb0ELb1ELb0ELb1ELb0ELb1ELb1ELb0ELb0ELb0EEENS1_21CollectiveEpilogueFwdINS6_IJSA_SC_SB_EEES9_SE_SG_Li256ELb1ELb0ELb0ELb0EEENS1_36VarlenDynamicPersistentTileSchedulerILi128ELi80ELi256ELi32ELb0ELb0ELb1ELb0ELb1ELb1EEEEEEEEEvNT_6ParamsE --------------------------
	.section	.nv.constant0._ZN7cutlass13device_kernelIN5flash11enable_sm90INS1_16FlashAttnFwdSm90INS1_25CollectiveMainloopFwdSm90ILi2EN4cute5tupleIJNS5_1CILi1EEES8_S8_EEENS6_IJNS7_ILi128EEENS7_ILi80EEENS7_ILi256EEEEEELi256ENS_6half_tEfNS_4arch4Sm90ELb0ELb0ELb0ELb1ELb0ELb1ELb0ELb1ELb1ELb0ELb0ELb0EEENS1_21CollectiveEpilogueFwdINS6_IJSA_SC_SB_EEES9_SE_SG_Li256ELb1ELb0ELb0ELb0EEENS1_36VarlenDynamicPersistentTileSchedulerILi128ELi80ELi256ELi32ELb0ELb0ELb1ELb0ELb1ELb1EEEEEEEEEvNT_6ParamsE,"a",@progbits
	.sectionflags	@""
	.align	4
.nv.constant0._ZN7cutlass13device_kernelIN5flash11enable_sm90INS1_16FlashAttnFwdSm90INS1_25CollectiveMainloopFwdSm90ILi2EN4cute5tupleIJNS5_1CILi1EEES8_S8_EEENS6_IJNS7_ILi128EEENS7_ILi80EEENS7_ILi256EEEEEELi256ENS_6half_tEfNS_4arch4Sm90ELb0ELb0ELb0ELb1ELb0ELb1ELb0ELb1ELb1ELb0ELb0ELb0EEENS1_21CollectiveEpilogueFwdINS6_IJSA_SC_SB_EEES9_SE_SG_Li256ELb1ELb0ELb0ELb0EEENS1_36VarlenDynamicPersistentTileSchedulerILi128ELi80ELi256ELi32ELb0ELb0ELb1ELb0ELb1ELb1EEEEEEEEEvNT_6ParamsE:
	.zero		3456


//--------------------- .nv.constant0._ZN7cutlass13device_kernelIN5flash11enable_sm90INS1_16FlashAttnFwdSm90INS1_25CollectiveMainloopFwdSm90ILi2EN4cute5tupleIJNS5_1CILi1EEES8_S8_EEENS6_IJNS7_ILi128EEENS7_ILi64EEENS7_ILi256EEEEEELi256ENS_6half_tEfNS_4arch4Sm90ELb0ELb1ELb0ELb0ELb0ELb0ELb0ELb1ELb1ELb0ELb0ELb0EEENS1_21CollectiveEpilogueFwdINS6_IJSA_SC_SB_EEES9_SE_SG_Li256ELb0ELb0ELb0ELb0EEENS1_30DynamicPersistentTileSchedulerILi256ELi32ELb0ELb0ELb1EEEEEEEEEvNT_6ParamsE --------------------------
	.section	.nv.constant0._ZN7cutlass13device_kernelIN5flash11enable_sm90INS1_16FlashAttnFwdSm90INS1_25CollectiveMainloopFwdSm90ILi2EN4cute5tupleIJNS5_1CILi1EEES8_S8_EEENS6_IJNS7_ILi128EEENS7_ILi64EEENS7_ILi256EEEEEELi256ENS_6half_tEfNS_4arch4Sm90ELb0ELb1ELb0ELb0ELb0ELb0ELb0ELb1ELb1ELb0ELb0ELb0EEENS1_21CollectiveEpilogueFwdINS6_IJSA_SC_SB_EEES9_SE_SG_Li256ELb0ELb0ELb0ELb0EEENS1_30DynamicPersistentTileSchedulerILi256ELi32ELb0ELb0ELb1EEEEEEEEEvNT_6ParamsE,"a",@progbits
	.sectionflags	@""
	.align	4
.nv.constant0._ZN7cutlass13device_kernelIN5flash11enable_sm90INS1_16FlashAttnFwdSm90INS1_25CollectiveMainloopFwdSm90ILi2EN4cute5tupleIJNS5_1CILi1EEES8_S8_EEENS6_IJNS7_ILi128EEENS7_ILi64EEENS7_ILi256EEEEEELi256ENS_6half_tEfNS_4arch4Sm90ELb0ELb1ELb0ELb0ELb0ELb0ELb0ELb1ELb1ELb0ELb0ELb0EEENS1_21CollectiveEpilogueFwdINS6_IJSA_SC_SB_EEES9_SE_SG_Li256ELb0ELb0ELb0ELb0EEENS1_30DynamicPersistentTileSchedulerILi256ELi32ELb0ELb0ELb1EEEEEEEEEvNT_6ParamsE:
	.zero		3840


//--------------------- .nv.constant0._ZN7cutlass13device_kernelIN5flash11enable_sm90INS1_16FlashAttnFwdSm90INS1_25CollectiveMainloopFwdSm90ILi2EN4cute5tupleIJNS5_1CILi1EEES8_S8_EEENS6_IJNS7_ILi128EEENS7_ILi64EEENS7_ILi256EEEEEELi256ENS_6half_tEfNS_4arch4Sm90ELb0ELb1ELb0ELb1ELb0ELb0ELb0ELb1ELb1ELb0ELb0ELb0EEENS1_21CollectiveEpilogueFwdINS6_IJSA_SC_SB_EEES9_SE_SG_Li256ELb1ELb0ELb0ELb0EEENS1_36VarlenDynamicPersistentTileSchedulerILi128ELi64ELi256ELi32ELb0ELb0ELb1ELb1ELb0ELb1EEEEEEEEEvNT_6ParamsE --------------------------
	.section	.nv.constant0._ZN7cutlass13device_kernelIN5flash11enable_sm90INS1_16FlashAttnFwdSm90INS1_25CollectiveMainloopFwdSm90ILi2EN4cute5tupleIJNS5_1CILi1EEES8_S8_EEENS6_IJNS7_ILi128EEENS7_ILi64EEENS7_ILi256EEEEEELi256ENS_6half_tEfNS_4arch4Sm90ELb0ELb1ELb0ELb1ELb0ELb0ELb0ELb1ELb1ELb0ELb0ELb0EEENS1_21CollectiveEpilogueFwdINS6_IJSA_SC_SB_EEES9_SE_SG_Li256ELb1ELb0ELb0ELb0EEENS1_36VarlenDynamicPersistentTileSchedulerILi128ELi64ELi256ELi32ELb0ELb0ELb1ELb1ELb0ELb1EEEEEEEEEvNT_6ParamsE,"a",@progbits
	.sectionflags	@""
	.align	4
.nv.constant0._ZN7cutlass13device_kernelIN5flash11enable_sm90INS1_16FlashAttnFwdSm90INS1_25CollectiveMainloopFwdSm90ILi2EN4cute5tupleIJNS5_1CILi1EEES8_S8_EEENS6_IJNS7_ILi128EEENS7_ILi64EEENS7_ILi256EEEEEELi256ENS_6half_tEfNS_4arch4Sm90ELb0ELb1ELb0ELb1ELb0ELb0ELb0ELb1ELb1ELb0ELb0ELb0EEENS1_21CollectiveEpilogueFwdINS6_IJSA_SC_SB_EEES9_SE_SG_Li256ELb1ELb0ELb0ELb0EEENS1_36VarlenDynamicPersistentTileSchedulerILi128ELi64ELi256ELi32ELb0ELb0ELb1ELb1ELb0ELb1EEEEEEEEEvNT_6ParamsE:
	.zero		3456


//--------------------- .nv.constant0._ZN7cutlass13device_kernelIN5flash11enable_sm90INS1_16FlashAttnFwdSm90INS1_25CollectiveMainloopFwdSm90ILi2EN4cute5tupleIJNS5_1CILi1EEES8_S8_EEENS6_IJNS7_ILi128EEENS7_ILi64EEENS7_ILi256EEEEEELi256ENS_6half_tEfNS_4arch4Sm90ELb0ELb1ELb0ELb1ELb0ELb1ELb0ELb1ELb1ELb0ELb0ELb0EEENS1_21CollectiveEpilogueFwdINS6_IJSA_SC_SB_EEES9_SE_SG_Li256ELb1ELb0ELb0ELb0EEENS1_36VarlenDynamicPersistentTileSchedulerILi128ELi64ELi256ELi32ELb0ELb0ELb1ELb1ELb0ELb1EEEEEEEEEvNT_6ParamsE --------------------------
	.section	.nv.constant0._ZN7cutlass13device_kernelIN5flash11enable_sm90INS1_16FlashAttnFwdSm90INS1_25CollectiveMainloopFwdSm90ILi2EN4cute5tupleIJNS5_1CILi1EEES8_S8_EEENS6_IJNS7_ILi128EEENS7_ILi64EEENS7_ILi256EEEEEELi256ENS_6half_tEfNS_4arch4Sm90ELb0ELb1ELb0ELb1ELb0ELb1ELb0ELb1ELb1ELb0ELb0ELb0EEENS1_21CollectiveEpilogueFwdINS6_IJSA_SC_SB_EEES9_SE_SG_Li256ELb1ELb0ELb0ELb0EEENS1_36VarlenDynamicPersistentTileSchedulerILi128ELi64ELi256ELi32ELb0ELb0ELb1ELb1ELb0ELb1EEEEEEEEEvNT_6ParamsE,"a",@progbits
	.sectionflags	@""
	.align	4
.nv.constant0._ZN7cutlass13device_kernelIN5flash11enable_sm90INS1_16FlashAttnFwdSm90INS1_25CollectiveMainloopFwdSm90ILi2EN4cute5tupleIJNS5_1CILi1EEES8_S8_EEENS6_IJNS7_ILi128EEENS7_ILi64EEENS7_ILi256EEEEEELi256ENS_6half_tEfNS_4arch4Sm90ELb0ELb1ELb0ELb1ELb0ELb1ELb0ELb1ELb1ELb0ELb0ELb0EEENS1_21CollectiveEpilogueFwdINS6_IJSA_SC_SB_EEES9_SE_SG_Li256ELb1ELb0ELb0ELb0EEENS1_36VarlenDynamicPersistentTileSchedulerILi128ELi64ELi256ELi32ELb0ELb0ELb1ELb1ELb0ELb1EEEEEEEEEvNT_6ParamsE:
	.zero		3456


//--------------------- .nv.constant0._ZN7cutlass13device_kernelIN5flash11enable_sm90INS1_16FlashAttnFwdSm90INS1_25CollectiveMainloopFwdSm90ILi2EN4cute5tupleIJNS5_1CILi1EEES8_S8_EEENS6_IJNS7_ILi128EEENS7_ILi80EEENS7_ILi256EEEEEELi256ENS_6half_tEfNS_4arch4Sm90ELb1ELb0ELb0ELb0ELb0ELb0ELb0ELb1ELb1ELb0ELb0ELb0EEENS1_21CollectiveEpilogueFwdINS6_IJSA_SC_SB_EEES9_SE_SG_Li256ELb0ELb0ELb0ELb0EEENS1_30DynamicPersistentTileSchedulerILi256ELi32ELb0ELb0ELb1EEEEEEEEEvNT_6ParamsE --------------------------
	.section	.nv.constant0._ZN7cutlass13device_kernelIN5flash11enable_sm90INS1_16FlashAttnFwdSm90INS1_25CollectiveMainloopFwdSm90ILi2EN4cute5tupleIJNS5_1CILi1EEES8_S8_EEENS6_IJNS7_ILi128EEENS7_ILi80EEENS7_ILi256EEEEEELi256ENS_6half_tEfNS_4arch4Sm90ELb1ELb0ELb0ELb0ELb0ELb0ELb0ELb1ELb1ELb0ELb0ELb0EEENS1_21CollectiveEpilogueFwdINS6_IJSA_SC_SB_EEES9_SE_SG_Li256ELb0ELb0ELb0ELb0EEENS1_30DynamicPersistentTileSchedulerILi256ELi32ELb0ELb0ELb1EEEEEEEEEvNT_6ParamsE,"a",@progbits
	.sectionflags	@""
	.align	4
.nv.constant0._ZN7cutlass13device_kernelIN5flash11enable_sm90INS1_16FlashAttnFwdSm90INS1_25CollectiveMainloopFwdSm90ILi2EN4cute5tupleIJNS5_1CILi1EEES8_S8_EEENS6_IJNS7_ILi128EEENS7_ILi80EEENS7_ILi256EEEEEELi256ENS_6half_tEfNS_4arch4Sm90ELb1ELb0ELb0ELb0ELb0ELb0ELb0ELb1ELb1ELb0ELb0ELb0EEENS1_21CollectiveEpilogueFwdINS6_IJSA_SC_SB_EEES9_SE_SG_Li256ELb0ELb0ELb0ELb0EEENS1_30DynamicPersistentTileSchedulerILi256ELi32ELb0ELb0ELb1EEEEEEEEEvNT_6ParamsE:
	.zero		3840


//--------------------- .nv.constant0._ZN7cutlass13device_kernelIN5flash11enable_sm90INS1_16FlashAttnFwdSm90INS1_25CollectiveMainloopFwdSm90ILi2EN4cute5tupleIJNS5_1CILi1EEES8_S8_EEENS6_IJNS7_ILi128EEENS7_ILi80EEENS7_ILi256EEEEEELi256ENS_6half_tEfNS_4arch4Sm90ELb1ELb0ELb0ELb1ELb0ELb0ELb0ELb1ELb1ELb0ELb0ELb0EEENS1_21CollectiveEpilogueFwdINS6_IJSA_SC_SB_EEES9_SE_SG_Li256ELb1ELb0ELb0ELb0EEENS1_36VarlenDynamicPersistentTileSchedulerILi128ELi80ELi256ELi32ELb0ELb0ELb1ELb1ELb1ELb1EEEEEEEEEvNT_6ParamsE --------------------------
	.section	.nv.constant0._ZN7cutlass13device_kernelIN5flash11enable_sm90INS1_16FlashAttnFwdSm90INS1_25CollectiveMainloopFwdSm90ILi2EN4cute5tupleIJNS5_1CILi1EEES8_S8_EEENS6_IJNS7_ILi128EEENS7_ILi80EEENS7_ILi256EEEEEELi256ENS_6half_tEfNS_4arch4Sm90ELb1ELb0ELb0ELb1ELb0ELb0ELb0ELb1ELb1ELb0ELb0ELb0EEENS1_21CollectiveEpilogueFwdINS6_IJSA_SC_SB_EEES9_SE_SG_Li256ELb1ELb0ELb0ELb0EEENS1_36VarlenDynamicPersistentTileSchedulerILi128ELi80ELi256ELi32ELb0ELb0ELb1ELb1ELb1ELb1EEEEEEEEEvNT_6ParamsE,"a",@progbits
	.sectionflags	@""
	.align	4
.nv.constant0._ZN7cutlass13device_kernelIN5flash11enable_sm90INS1_16FlashAttnFwdSm90INS1_25CollectiveMainloopFwdSm90ILi2EN4cute5tupleIJNS5_1CILi1EEES8_S8_EEENS6_IJNS7_ILi128EEENS7_ILi80EEENS7_ILi256EEEEEELi256ENS_6half_tEfNS_4arch4Sm90ELb1ELb0ELb0ELb1ELb0ELb0ELb0ELb1ELb1ELb0ELb0ELb0EEENS1_21CollectiveEpilogueFwdINS6_IJSA_SC_SB_EEES9_SE_SG_Li256ELb1ELb0ELb0ELb0EEENS1_36VarlenDynamicPersistentTileSchedulerILi128ELi80ELi256ELi32ELb0ELb0ELb1ELb1ELb1ELb1EEEEEEEEEvNT_6ParamsE:
	.zero		3456


//--------------------- .nv.constant0._ZN7cutlass13device_kernelIN5flash11enable_sm90INS1_16FlashAttnFwdSm90INS1_25CollectiveMainloopFwdSm90ILi2EN4cute5tupleIJNS5_1CILi1EEES8_S8_EEENS6_IJNS7_ILi128EEENS7_ILi80EEENS7_ILi256EEEEEELi256ENS_6half_tEfNS_4arch4Sm90ELb1ELb0ELb0ELb1ELb0ELb1ELb0ELb1ELb1ELb0ELb0ELb0EEENS1_21CollectiveEpilogueFwdINS6_IJSA_SC_SB_EEES9_SE_SG_Li256ELb1ELb0ELb0ELb0EEENS1_36VarlenDynamicPersistentTileSchedulerILi128ELi80ELi256ELi32ELb0ELb0ELb1ELb1ELb1ELb1EEEEEEEEEvNT_6ParamsE --------------------------
	.section	.nv.constant0._ZN7cutlass13device_kernelIN5flash11enable_sm90INS1_16FlashAttnFwdSm90INS1_25CollectiveMainloopFwdSm90ILi2EN4cute5tupleIJNS5_1CILi1EEES8_S8_EEENS6_IJNS7_ILi128EEENS7_ILi80EEENS7_ILi256EEEEEELi256ENS_6half_tEfNS_4arch4Sm90ELb1ELb0ELb0ELb1ELb0ELb1ELb0ELb1ELb1ELb0ELb0ELb0EEENS1_21CollectiveEpilogueFwdINS6_IJSA_SC_SB_EEES9_SE_SG_Li256ELb1ELb0ELb0ELb0EEENS1_36VarlenDynamicPersistentTileSchedulerILi128ELi80ELi256ELi32ELb0ELb0ELb1ELb1ELb1ELb1EEEEEEEEEvNT_6ParamsE,"a",@progbits
	.sectionflags	@""
	.align	4
.nv.constant0._ZN7cutlass13device_kernelIN5flash11enable_sm90INS1_16FlashAttnFwdSm90INS1_25CollectiveMainloopFwdSm90ILi2EN4cute5tupleIJNS5_1CILi1EEES8_S8_EEENS6_IJNS7_ILi128EEENS7_ILi80EEENS7_ILi256EEEEEELi256ENS_6half_tEfNS_4arch4Sm90ELb1ELb0ELb0ELb1ELb0ELb1ELb0ELb1ELb1ELb0ELb0ELb0EEENS1_21CollectiveEpilogueFwdINS6_IJSA_SC_SB_EEES9_SE_SG_Li256ELb1ELb0ELb0ELb0EEENS1_36VarlenDynamicPersistentTileSchedulerILi128ELi80ELi256ELi32ELb0ELb0ELb1ELb1ELb1ELb1EEEEEEEEEvNT_6ParamsE:
	.zero		3456


//--------------------- SYMBOLS --------------------------

	.type		.nv.reservedSmem.offset0,@object
	.size		.nv.reservedSmem.offset0,0x4
